//
// Generated by NVIDIA NVVM Compiler
//
// Compiler Build ID: CL-36424714
// Cuda compilation tools, release 13.0, V13.0.88
// Based on NVVM 20.0.0
//

.version 9.0
.target sm_100
.address_size 64

	// .globl	_Z27coarsenedDenoiseImageWienerP5PixelS0_iif
.extern .shared .align 16 .b8 sharedPixels[];

.visible .entry _Z27coarsenedDenoiseImageWienerP5PixelS0_iif(
	.param .u64 .ptr .align 1 _Z27coarsenedDenoiseImageWienerP5PixelS0_iif_param_0,
	.param .u64 .ptr .align 1 _Z27coarsenedDenoiseImageWienerP5PixelS0_iif_param_1,
	.param .u32 _Z27coarsenedDenoiseImageWienerP5PixelS0_iif_param_2,
	.param .u32 _Z27coarsenedDenoiseImageWienerP5PixelS0_iif_param_3,
	.param .f32 _Z27coarsenedDenoiseImageWienerP5PixelS0_iif_param_4
)
{
	.reg .pred 	%p<32>;
	.reg .b16 	%rs<34>;
	.reg .b32 	%r<95>;
	.reg .b32 	%f<241>;
	.reg .b64 	%rd<10>;

	ld.param.u64 	%rd3, [_Z27coarsenedDenoiseImageWienerP5PixelS0_iif_param_0];
	ld.param.u64 	%rd2, [_Z27coarsenedDenoiseImageWienerP5PixelS0_iif_param_1];
	ld.param.u32 	%r28, [_Z27coarsenedDenoiseImageWienerP5PixelS0_iif_param_2];
	ld.param.u32 	%r29, [_Z27coarsenedDenoiseImageWienerP5PixelS0_iif_param_3];
	ld.param.f32 	%f109, [_Z27coarsenedDenoiseImageWienerP5PixelS0_iif_param_4];
	cvta.to.global.u64 	%rd1, %rd3;
	mov.u32 	%r30, %ctaid.x;
	mov.u32 	%r31, %ntid.x;
	mul.lo.s32 	%r32, %r30, %r31;
	mov.u32 	%r1, %tid.x;
	add.s32 	%r2, %r32, %r1;
	mov.u32 	%r33, %ctaid.y;
	mov.u32 	%r34, %ntid.y;
	mul.lo.s32 	%r35, %r33, %r34;
	mov.u32 	%r3, %tid.y;
	add.s32 	%r4, %r35, %r3;
	mad.lo.s32 	%r36, %r3, %r31, %r1;
	mul.hi.u32 	%r37, %r36, 954437177;
	shr.u32 	%r38, %r37, 2;
	mul.lo.s32 	%r39, %r38, 18;
	sub.s32 	%r40, %r36, %r39;
	add.s32 	%r41, %r32, %r40;
	add.s32 	%r6, %r41, -1;
	add.s32 	%r7, %r38, %r35;
	setp.gt.s32 	%p1, %r6, -1;
	setp.lt.s32 	%p2, %r6, %r28;
	and.pred  	%p3, %p1, %p2;
	setp.ne.s32 	%p4, %r7, 0;
	setp.le.s32 	%p5, %r7, %r29;
	and.pred  	%p6, %p4, %p5;
	and.pred  	%p8, %p3, %p6;
	not.pred 	%p9, %p8;
	setp.gt.u32 	%p10, %r36, 323;
	or.pred  	%p11, %p9, %p10;
	@%p11 bra 	$L__BB0_2;
	add.s32 	%r42, %r7, -1;
	mov.u32 	%r43, sharedPixels;
	mad.lo.s32 	%r44, %r36, 3, %r43;
	mad.lo.s32 	%r45, %r42, %r28, %r6;
	mul.wide.s32 	%rd4, %r45, 3;
	add.s64 	%rd5, %rd1, %rd4;
	ld.global.u8 	%rs1, [%rd5];
	ld.global.u8 	%rs2, [%rd5+1];
	ld.global.u8 	%rs3, [%rd5+2];
	st.shared.u8 	[%r44], %rs1;
	st.shared.u8 	[%r44+1], %rs2;
	st.shared.u8 	[%r44+2], %rs3;
$L__BB0_2:
	bar.sync 	0;
	setp.ge.s32 	%p12, %r2, %r28;
	setp.ge.s32 	%p13, %r4, %r29;
	or.pred  	%p14, %p12, %p13;
	@%p14 bra 	$L__BB0_22;
	add.s32 	%r8, %r3, -1;
	add.s32 	%r9, %r1, -1;
	mad.lo.s32 	%r47, %r8, 18, %r1;
	mov.u32 	%r48, sharedPixels;
	mad.lo.s32 	%r10, %r47, 3, %r48;
	mov.b32 	%r87, 0;
	mov.f32 	%f193, 0f00000000;
	max.u32 	%r49, %r8, %r9;
	setp.gt.u32 	%p15, %r49, 17;
	mov.f32 	%f194, %f193;
	mov.f32 	%f195, %f193;
	mov.f32 	%f196, %f193;
	mov.f32 	%f197, %f193;
	mov.f32 	%f198, %f193;
	@%p15 bra 	$L__BB0_5;
	ld.shared.u8 	%rs4, [%r10+-3];
	ld.shared.u8 	%rs5, [%r10+-2];
	ld.shared.u8 	%rs6, [%r10+-1];
	cvt.rn.f32.u16 	%f193, %rs4;
	cvt.rn.f32.u16 	%f194, %rs5;
	cvt.rn.f32.u16 	%f195, %rs6;
	mul.wide.u16 	%r51, %rs4, %rs4;
	cvt.rn.f32.u32 	%f196, %r51;
	mul.wide.u16 	%r52, %rs5, %rs5;
	cvt.rn.f32.u32 	%f197, %r52;
	mul.wide.u16 	%r53, %rs6, %rs6;
	cvt.rn.f32.u32 	%f198, %r53;
	mov.b32 	%r87, 1;
$L__BB0_5:
	max.u32 	%r54, %r8, %r1;
	setp.gt.u32 	%p16, %r54, 17;
	@%p16 bra 	$L__BB0_7;
	ld.shared.u8 	%rs7, [%r10];
	ld.shared.u8 	%rs8, [%r10+1];
	ld.shared.u8 	%rs9, [%r10+2];
	cvt.rn.f32.u16 	%f111, %rs7;
	add.f32 	%f193, %f193, %f111;
	cvt.rn.f32.u16 	%f112, %rs8;
	add.f32 	%f194, %f194, %f112;
	cvt.rn.f32.u16 	%f113, %rs9;
	add.f32 	%f195, %f195, %f113;
	mul.wide.u16 	%r55, %rs7, %rs7;
	cvt.rn.f32.u32 	%f114, %r55;
	add.f32 	%f196, %f196, %f114;
	mul.wide.u16 	%r56, %rs8, %rs8;
	cvt.rn.f32.u32 	%f115, %r56;
	add.f32 	%f197, %f197, %f115;
	mul.wide.u16 	%r57, %rs9, %rs9;
	cvt.rn.f32.u32 	%f116, %r57;
	add.f32 	%f198, %f198, %f116;
	add.s32 	%r87, %r87, 1;
$L__BB0_7:
	setp.gt.u32 	%p17, %r8, 17;
	setp.gt.u32 	%p18, %r1, 16;
	or.pred  	%p19, %p17, %p18;
	@%p19 bra 	$L__BB0_9;
	ld.shared.u8 	%rs10, [%r10+3];
	ld.shared.u8 	%rs11, [%r10+4];
	ld.shared.u8 	%rs12, [%r10+5];
	cvt.rn.f32.u16 	%f117, %rs10;
	add.f32 	%f193, %f193, %f117;
	cvt.rn.f32.u16 	%f118, %rs11;
	add.f32 	%f194, %f194, %f118;
	cvt.rn.f32.u16 	%f119, %rs12;
	add.f32 	%f195, %f195, %f119;
	mul.wide.u16 	%r58, %rs10, %rs10;
	cvt.rn.f32.u32 	%f120, %r58;
	add.f32 	%f196, %f196, %f120;
	mul.wide.u16 	%r59, %rs11, %rs11;
	cvt.rn.f32.u32 	%f121, %r59;
	add.f32 	%f197, %f197, %f121;
	mul.wide.u16 	%r60, %rs12, %rs12;
	cvt.rn.f32.u32 	%f122, %r60;
	add.f32 	%f198, %f198, %f122;
	add.s32 	%r87, %r87, 1;
$L__BB0_9:
	max.u32 	%r61, %r3, %r9;
	setp.gt.u32 	%p20, %r61, 17;
	@%p20 bra 	$L__BB0_11;
	ld.shared.u8 	%rs13, [%r10+51];
	ld.shared.u8 	%rs14, [%r10+52];
	ld.shared.u8 	%rs15, [%r10+53];
	cvt.rn.f32.u16 	%f123, %rs13;
	add.f32 	%f193, %f193, %f123;
	cvt.rn.f32.u16 	%f124, %rs14;
	add.f32 	%f194, %f194, %f124;
	cvt.rn.f32.u16 	%f125, %rs15;
	add.f32 	%f195, %f195, %f125;
	mul.wide.u16 	%r62, %rs13, %rs13;
	cvt.rn.f32.u32 	%f126, %r62;
	add.f32 	%f196, %f196, %f126;
	mul.wide.u16 	%r63, %rs14, %rs14;
	cvt.rn.f32.u32 	%f127, %r63;
	add.f32 	%f197, %f197, %f127;
	mul.wide.u16 	%r64, %rs15, %rs15;
	cvt.rn.f32.u32 	%f128, %r64;
	add.f32 	%f198, %f198, %f128;
	add.s32 	%r87, %r87, 1;
$L__BB0_11:
	max.u32 	%r65, %r3, %r1;
	setp.gt.u32 	%p21, %r65, 17;
	@%p21 bra 	$L__BB0_13;
	ld.shared.u8 	%rs16, [%r10+54];
	ld.shared.u8 	%rs17, [%r10+55];
	ld.shared.u8 	%rs18, [%r10+56];
	cvt.rn.f32.u16 	%f129, %rs16;
	add.f32 	%f193, %f193, %f129;
	cvt.rn.f32.u16 	%f130, %rs17;
	add.f32 	%f194, %f194, %f130;
	cvt.rn.f32.u16 	%f131, %rs18;
	add.f32 	%f195, %f195, %f131;
	mul.wide.u16 	%r66, %rs16, %rs16;
	cvt.rn.f32.u32 	%f132, %r66;
	add.f32 	%f196, %f196, %f132;
	mul.wide.u16 	%r67, %rs17, %rs17;
	cvt.rn.f32.u32 	%f133, %r67;
	add.f32 	%f197, %f197, %f133;
	mul.wide.u16 	%r68, %rs18, %rs18;
	cvt.rn.f32.u32 	%f134, %r68;
	add.f32 	%f198, %f198, %f134;
	add.s32 	%r87, %r87, 1;
$L__BB0_13:
	setp.gt.u32 	%p22, %r3, 17;
	setp.gt.u32 	%p23, %r1, 16;
	or.pred  	%p24, %p22, %p23;
	@%p24 bra 	$L__BB0_15;
	ld.shared.u8 	%rs19, [%r10+57];
	ld.shared.u8 	%rs20, [%r10+58];
	ld.shared.u8 	%rs21, [%r10+59];
	cvt.rn.f32.u16 	%f135, %rs19;
	add.f32 	%f193, %f193, %f135;
	cvt.rn.f32.u16 	%f136, %rs20;
	add.f32 	%f194, %f194, %f136;
	cvt.rn.f32.u16 	%f137, %rs21;
	add.f32 	%f195, %f195, %f137;
	mul.wide.u16 	%r69, %rs19, %rs19;
	cvt.rn.f32.u32 	%f138, %r69;
	add.f32 	%f196, %f196, %f138;
	mul.wide.u16 	%r70, %rs20, %rs20;
	cvt.rn.f32.u32 	%f139, %r70;
	add.f32 	%f197, %f197, %f139;
	mul.wide.u16 	%r71, %rs21, %rs21;
	cvt.rn.f32.u32 	%f140, %r71;
	add.f32 	%f198, %f198, %f140;
	add.s32 	%r87, %r87, 1;
$L__BB0_15:
	setp.gt.u32 	%p25, %r9, 17;
	setp.gt.u32 	%p26, %r3, 16;
	or.pred  	%p27, %p26, %p25;
	@%p27 bra 	$L__BB0_17;
	ld.shared.u8 	%rs22, [%r10+105];
	ld.shared.u8 	%rs23, [%r10+106];
	ld.shared.u8 	%rs24, [%r10+107];
	cvt.rn.f32.u16 	%f141, %rs22;
	add.f32 	%f193, %f193, %f141;
	cvt.rn.f32.u16 	%f142, %rs23;
	add.f32 	%f194, %f194, %f142;
	cvt.rn.f32.u16 	%f143, %rs24;
	add.f32 	%f195, %f195, %f143;
	mul.wide.u16 	%r72, %rs22, %rs22;
	cvt.rn.f32.u32 	%f144, %r72;
	add.f32 	%f196, %f196, %f144;
	mul.wide.u16 	%r73, %rs23, %rs23;
	cvt.rn.f32.u32 	%f145, %r73;
	add.f32 	%f197, %f197, %f145;
	mul.wide.u16 	%r74, %rs24, %rs24;
	cvt.rn.f32.u32 	%f146, %r74;
	add.f32 	%f198, %f198, %f146;
	add.s32 	%r87, %r87, 1;
$L__BB0_17:
	setp.gt.u32 	%p28, %r3, 16;
	setp.gt.u32 	%p29, %r1, 17;
	or.pred  	%p30, %p28, %p29;
	@%p30 bra 	$L__BB0_19;
	ld.shared.u8 	%rs25, [%r10+108];
	ld.shared.u8 	%rs26, [%r10+109];
	ld.shared.u8 	%rs27, [%r10+110];
	cvt.rn.f32.u16 	%f147, %rs25;
	add.f32 	%f193, %f193, %f147;
	cvt.rn.f32.u16 	%f148, %rs26;
	add.f32 	%f194, %f194, %f148;
	cvt.rn.f32.u16 	%f149, %rs27;
	add.f32 	%f195, %f195, %f149;
	mul.wide.u16 	%r75, %rs25, %rs25;
	cvt.rn.f32.u32 	%f150, %r75;
	add.f32 	%f196, %f196, %f150;
	mul.wide.u16 	%r76, %rs26, %rs26;
	cvt.rn.f32.u32 	%f151, %r76;
	add.f32 	%f197, %f197, %f151;
	mul.wide.u16 	%r77, %rs27, %rs27;
	cvt.rn.f32.u32 	%f152, %r77;
	add.f32 	%f198, %f198, %f152;
	add.s32 	%r87, %r87, 1;
$L__BB0_19:
	setp.gt.u32 	%p31, %r65, 16;
	@%p31 bra 	$L__BB0_21;
	ld.shared.u8 	%rs28, [%r10+111];
	ld.shared.u8 	%rs29, [%r10+112];
	ld.shared.u8 	%rs30, [%r10+113];
	cvt.rn.f32.u16 	%f153, %rs28;
	add.f32 	%f193, %f193, %f153;
	cvt.rn.f32.u16 	%f154, %rs29;
	add.f32 	%f194, %f194, %f154;
	cvt.rn.f32.u16 	%f155, %rs30;
	add.f32 	%f195, %f195, %f155;
	mul.wide.u16 	%r79, %rs28, %rs28;
	cvt.rn.f32.u32 	%f156, %r79;
	add.f32 	%f196, %f196, %f156;
	mul.wide.u16 	%r80, %rs29, %rs29;
	cvt.rn.f32.u32 	%f157, %r80;
	add.f32 	%f197, %f197, %f157;
	mul.wide.u16 	%r81, %rs30, %rs30;
	cvt.rn.f32.u32 	%f158, %r81;
	add.f32 	%f198, %f198, %f158;
	add.s32 	%r87, %r87, 1;
$L__BB0_21:
	cvt.rn.f32.u32 	%f159, %r87;
	div.rn.f32 	%f160, %f193, %f159;
	div.rn.f32 	%f161, %f194, %f159;
	div.rn.f32 	%f162, %f195, %f159;
	div.rn.f32 	%f163, %f196, %f159;
	mul.f32 	%f164, %f160, %f160;
	sub.f32 	%f165, %f163, %f164;
	div.rn.f32 	%f166, %f197, %f159;
	mul.f32 	%f167, %f161, %f161;
	sub.f32 	%f168, %f166, %f167;
	div.rn.f32 	%f169, %f198, %f159;
	mul.f32 	%f170, %f162, %f162;
	sub.f32 	%f171, %f169, %f170;
	mad.lo.s32 	%r82, %r28, %r4, %r2;
	mul.wide.s32 	%rd6, %r82, 3;
	add.s64 	%rd7, %rd1, %rd6;
	ld.global.u8 	%rs31, [%rd7];
	ld.global.u8 	%rs32, [%rd7+1];
	ld.global.u8 	%rs33, [%rd7+2];
	add.f32 	%f172, %f109, %f165;
	div.rn.f32 	%f173, %f165, %f172;
	cvt.rn.f32.u16 	%f174, %rs31;
	sub.f32 	%f175, %f174, %f160;
	fma.rn.f32 	%f176, %f173, %f175, %f160;
	cvt.rzi.u32.f32 	%r83, %f176;
	cvta.to.global.u64 	%rd8, %rd2;
	add.s64 	%rd9, %rd8, %rd6;
	st.global.u8 	[%rd9], %r83;
	add.f32 	%f177, %f109, %f168;
	div.rn.f32 	%f178, %f168, %f177;
	cvt.rn.f32.u16 	%f179, %rs32;
	sub.f32 	%f180, %f179, %f161;
	fma.rn.f32 	%f181, %f178, %f180, %f161;
	cvt.rzi.u32.f32 	%r84, %f181;
	st.global.u8 	[%rd9+1], %r84;
	add.f32 	%f182, %f109, %f171;
	div.rn.f32 	%f183, %f171, %f182;
	cvt.rn.f32.u16 	%f184, %rs33;
	sub.f32 	%f185, %f184, %f162;
	fma.rn.f32 	%f186, %f183, %f185, %f162;
	cvt.rzi.u32.f32 	%r85, %f186;
	st.global.u8 	[%rd9+2], %r85;
$L__BB0_22:
	ret;

}


// ===== COMPILED SASS (sm_100) =====

	.target	sm_100

	.elftype	@"ET_EXEC"


//--------------------- .note.nv.tkinfo           --------------------------
	.section	.note.nv.tkinfo,"",@"SHT_NOTE"
	.sectionflags	@"SHF_NOTE_NV_TKINFO"
	.tkinfo
        /*0018*/ 	.word	0x00000002
        /*0030*/ 	.string	""
        /*0030*/ 	.string	"ptxas"
        /*0030*/ 	.string	"Cuda compilation tools, release 13.0, V13.0.88"
        /*0030*/ 	.string	"Build cuda_13.0.r13.0/compiler.36424714_0"
        /*0030*/ 	.string	"-arch sm_100 -m 64 "



//--------------------- .note.nv.cuinfo           --------------------------
	.section	.note.nv.cuinfo,"",@"SHT_NOTE"
	.sectionflags	@"SHF_NOTE_NV_CUINFO"
        /*0018*/ 	.short	0x0002
        /*001a*/ 	.short	0x0064
        /*001c*/ 	.short	0x0082
	.zero		2


//--------------------- .nv.info                  --------------------------
	.section	.nv.info,"",@"SHT_CUDA_INFO"
	.align	4


	//----- nvinfo : EIATTR_REGCOUNT
	.align		4
        /*0000*/ 	.byte	0x04, 0x2f
        /*0002*/ 	.short	(.L_1 - .L_0)
	.align		4
.L_0:
        /*0004*/ 	.word	index@(_Z27coarsenedDenoiseImageWienerP5PixelS0_iif)
        /*0008*/ 	.word	0x0000001b


	//----- nvinfo : EIATTR_FRAME_SIZE
	.align		4
.L_1:
        /*000c*/ 	.byte	0x04, 0x11
        /*000e*/ 	.short	(.L_3 - .L_2)
	.align		4
.L_2:
        /*0010*/ 	.word	index@($__internal_0_$__cuda_sm3x_div_rn_noftz_f32_slowpath)
        /*0014*/ 	.word	0x00000000


	//----- nvinfo : EIATTR_FRAME_SIZE
	.align		4
.L_3:
        /*0018*/ 	.byte	0x04, 0x11
        /*001a*/ 	.short	(.L_5 - .L_4)
	.align		4
.L_4:
        /*001c*/ 	.word	index@(_Z27coarsenedDenoiseImageWienerP5PixelS0_iif)
        /*0020*/ 	.word	0x00000000


	//----- nvinfo : EIATTR_MIN_STACK_SIZE
	.align		4
.L_5:
        /*0024*/ 	.byte	0x04, 0x12
        /*0026*/ 	.short	(.L_7 - .L_6)
	.align		4
.L_6:
        /*0028*/ 	.word	index@(_Z27coarsenedDenoiseImageWienerP5PixelS0_iif)
        /*002c*/ 	.word	0x00000000
.L_7:


//--------------------- .nv.compat                --------------------------
	.section	.nv.compat,"",@"SHT_CUDA_COMPAT_INFO"
	.align	4
        /*0000*/ 	.byte	0x02, 0x09, 0x00, 0x00, 0x02, 0x02, 0x01, 0x00, 0x02, 0x05, 0x05, 0x00, 0x03, 0x07, 0x01, 0x01
        /*0010*/ 	.byte	0x02, 0x03, 0x00, 0x00, 0x02, 0x06, 0x01, 0x00, 0x04, 0x0b, 0x08, 0x00, 0x01, 0x00, 0x00, 0x00
        /*0020*/ 	.byte	0x00, 0x00, 0x00, 0x00


//--------------------- .nv.info._Z27coarsenedDenoiseImageWienerP5PixelS0_iif --------------------------
	.section	.nv.info._Z27coarsenedDenoiseImageWienerP5PixelS0_iif,"",@"SHT_CUDA_INFO"
	.sectionflags	@""
	.align	4


	//----- nvinfo : EIATTR_CUDA_API_VERSION
	.align		4
        /*0000*/ 	.byte	0x04, 0x37
        /*0002*/ 	.short	(.L_9 - .L_8)
.L_8:
        /*0004*/ 	.word	0x00000082


	//----- nvinfo : EIATTR_KPARAM_INFO
	.align		4
.L_9:
        /*0008*/ 	.byte	0x04, 0x17
        /*000a*/ 	.short	(.L_11 - .L_10)
.L_10:
        /*000c*/ 	.word	0x00000000
        /*0010*/ 	.short	0x0004
        /*0012*/ 	.short	0x0018
        /*0014*/ 	.byte	0x00, 0xf0, 0x11, 0x00


	//----- nvinfo : EIATTR_KPARAM_INFO
	.align		4
.L_11:
        /*0018*/ 	.byte	0x04, 0x17
        /*001a*/ 	.short	(.L_13 - .L_12)
.L_12:
        /*001c*/ 	.word	0x00000000
        /*0020*/ 	.short	0x0003
        /*0022*/ 	.short	0x0014
        /*0024*/ 	.byte	0x00, 0xf0, 0x11, 0x00


	//----- nvinfo : EIATTR_KPARAM_INFO
	.align		4
.L_13:
        /*0028*/ 	.byte	0x04, 0x17
        /*002a*/ 	.short	(.L_15 - .L_14)
.L_14:
        /*002c*/ 	.word	0x00000000
        /*0030*/ 	.short	0x0002
        /*0032*/ 	.short	0x0010
        /*0034*/ 	.byte	0x00, 0xf0, 0x11, 0x00


	//----- nvinfo : EIATTR_KPARAM_INFO
	.align		4
.L_15:
        /*0038*/ 	.byte	0x04, 0x17
        /*003a*/ 	.short	(.L_17 - .L_16)
.L_16:
        /*003c*/ 	.word	0x00000000
        /*0040*/ 	.short	0x0001
        /*0042*/ 	.short	0x0008
        /*0044*/ 	.byte	0x00, 0xf5, 0x21, 0x00


	//----- nvinfo : EIATTR_KPARAM_INFO
	.align		4
.L_17:
        /*0048*/ 	.byte	0x04, 0x17
        /*004a*/ 	.short	(.L_19 - .L_18)
.L_18:
        /*004c*/ 	.word	0x00000000
        /*0050*/ 	.short	0x0000
        /*0052*/ 	.short	0x0000
        /*0054*/ 	.byte	0x00, 0xf5, 0x21, 0x00


	//----- nvinfo : EIATTR_SPARSE_MMA_MASK
	.align		4
.L_19:
        /*0058*/ 	.byte	0x03, 0x50
        /*005a*/ 	.short	0x0000


	//----- nvinfo : EIATTR_MAXREG_COUNT
	.align		4
        /*005c*/ 	.byte	0x03, 0x1b
        /*005e*/ 	.short	0x00ff


	//----- nvinfo : EIATTR_NUM_BARRIERS
	.align		4
        /*0060*/ 	.byte	0x02, 0x4c
        /*0062*/ 	.byte	0x01
	.zero		1


	//----- nvinfo : EIATTR_MERCURY_ISA_VERSION
	.align		4
        /*0064*/ 	.byte	0x03, 0x5f
        /*0066*/ 	.short	0x0101


	//----- nvinfo : EIATTR_VRC_CTA_INIT_COUNT
	.align		4
        /*0068*/ 	.byte	0x02, 0x4a
	.zero		1
	.zero		1


	//----- nvinfo : EIATTR_EXIT_INSTR_OFFSETS
	.align		4
        /*006c*/ 	.byte	0x04, 0x1c
        /*006e*/ 	.short	(.L_21 - .L_20)


	//   ....[0]....
.L_20:
        /*0070*/ 	.word	0x00000290


	//   ....[1]....
        /*0074*/ 	.word	0x00001b10


	//----- nvinfo : EIATTR_CRS_STACK_SIZE
	.align		4
.L_21:
        /*0078*/ 	.byte	0x04, 0x1e
        /*007a*/ 	.short	(.L_23 - .L_22)
.L_22:
        /*007c*/ 	.word	0x00000000


	//----- nvinfo : EIATTR_CBANK_PARAM_SIZE
	.align		4
.L_23:
        /*0080*/ 	.byte	0x03, 0x19
        /*0082*/ 	.short	0x001c


	//----- nvinfo : EIATTR_PARAM_CBANK
	.align		4
        /*0084*/ 	.byte	0x04, 0x0a
        /*0086*/ 	.short	(.L_25 - .L_24)
	.align		4
.L_24:
        /*0088*/ 	.word	index@(.nv.constant0._Z27coarsenedDenoiseImageWienerP5PixelS0_iif)
        /*008c*/ 	.short	0x0380
        /*008e*/ 	.short	0x001c


	//----- nvinfo : EIATTR_SW_WAR
	.align		4
.L_25:
        /*0090*/ 	.byte	0x04, 0x36
        /*0092*/ 	.short	(.L_27 - .L_26)
.L_26:
        /*0094*/ 	.word	0x00000008
.L_27:


//--------------------- .nv.callgraph             --------------------------
	.section	.nv.callgraph,"",@"SHT_CUDA_CALLGRAPH"
	.align	4
	.sectionentsize	8
	.align		4
        /*0000*/ 	.word	0x00000000
	.align		4
        /*0004*/ 	.word	0xffffffff
	.align		4
        /*0008*/ 	.word	0x00000000
	.align		4
        /*000c*/ 	.word	0xfffffffe
	.align		4
        /*0010*/ 	.word	0x00000000
	.align		4
        /*0014*/ 	.word	0xfffffffd
	.align		4
        /*0018*/ 	.word	0x00000000
	.align		4
        /*001c*/ 	.word	0xfffffffc


//--------------------- .text._Z27coarsenedDenoiseImageWienerP5PixelS0_iif --------------------------
	.section	.text._Z27coarsenedDenoiseImageWienerP5PixelS0_iif,"ax",@progbits
	.align	128
        .global         _Z27coarsenedDenoiseImageWienerP5PixelS0_iif
        .type           _Z27coarsenedDenoiseImageWienerP5PixelS0_iif,@function
        .size           _Z27coarsenedDenoiseImageWienerP5PixelS0_iif,(.L_x_48 - _Z27coarsenedDenoiseImageWienerP5PixelS0_iif)
        .other          _Z27coarsenedDenoiseImageWienerP5PixelS0_iif,@"STO_CUDA_ENTRY STV_DEFAULT"
_Z27coarsenedDenoiseImageWienerP5PixelS0_iif:
.text._Z27coarsenedDenoiseImageWienerP5PixelS0_iif:
[----:B------:R-:W-:Y:S01]  /*0000*/  LDC R1, c[0x0][0x37c] ;  /* 0x0000df00ff017b82 */ /* 0x000fe20000000800 */
[----:B------:R-:W0:Y:S07]  /*0010*/  S2R R3, SR_TID.X ;  /* 0x0000000000037919 */ /* 0x000e2e0000002100 */
[----:B------:R-:W0:Y:S01]  /*0020*/  LDC R11, c[0x0][0x360] ;  /* 0x0000d800ff0b7b82 */ /* 0x000e220000000800 */
[----:B------:R-:W1:Y:S01]  /*0030*/  LDCU.64 UR8, c[0x0][0x390] ;  /* 0x00007200ff0877ac */ /* 0x000e620008000a00 */
[----:B------:R-:W0:Y:S01]  /*0040*/  S2R R0, SR_TID.Y ;  /* 0x0000000000007919 */ /* 0x000e220000002200 */
[----:B------:R-:W2:Y:S05]  /*0050*/  LDCU.64 UR4, c[0x0][0x358] ;  /* 0x00006b00ff0477ac */ /* 0x000eaa0008000a00 */
[----:B------:R-:W-:Y:S08]  /*0060*/  S2UR UR6, SR_CTAID.X ;  /* 0x00000000000679c3 */ /* 0x000ff00000002500 */
[----:B------:R-:W3:Y:S08]  /*0070*/  S2UR UR7, SR_CTAID.Y ;  /* 0x00000000000779c3 */ /* 0x000ef00000002600 */
[----:B------:R-:W3:Y:S01]  /*0080*/  LDC R12, c[0x0][0x364] ;  /* 0x0000d900ff0c7b82 */ /* 0x000ee20000000800 */
[----:B0-----:R-:W-:-:S04]  /*0090*/  IMAD R2, R11, R0, R3 ;  /* 0x000000000b027224 */ /* 0x001fc800078e0203 */
[----:B------:R-:W-:-:S05]  /*00a0*/  IMAD.HI.U32 R4, R2, 0x38e38e39, RZ ;  /* 0x38e38e3902047827 */ /* 0x000fca00078e00ff */
[----:B------:R-:W-:-:S05]  /*00b0*/  SHF.R.U32.HI R5, RZ, 0x2, R4 ;  /* 0x00000002ff057819 */ /* 0x000fca0000011604 */
[----:B------:R-:W-:Y:S02]  /*00c0*/  IMAD R4, R5, -0x12, R2 ;  /* 0xffffffee05047824 */ /* 0x000fe400078e0202 */
[----:B---3--:R-:W-:Y:S02]  /*00d0*/  IMAD R7, R12, UR7, R5 ;  /* 0x000000070c077c24 */ /* 0x008fe4000f8e0205 */
[----:B------:R-:W-:-:S03]  /*00e0*/  IMAD R4, R11, UR6, R4 ;  /* 0x000000060b047c24 */ /* 0x000fc6000f8e0204 */
[C---:B-1----:R-:W-:Y:S02]  /*00f0*/  ISETP.GT.AND P1, PT, R7.reuse, UR9, PT ;  /* 0x0000000907007c0c */ /* 0x042fe4000bf24270 */
[----:B------:R-:W-:Y:S02]  /*0100*/  IADD3 R6, PT, PT, R4, -0x1, RZ ;  /* 0xffffffff04067810 */ /* 0x000fe40007ffe0ff */
[----:B------:R-:W-:Y:S02]  /*0110*/  ISETP.NE.AND P1, PT, R7, RZ, !P1 ;  /* 0x000000ff0700720c */ /* 0x000fe40004f25270 */
[----:B------:R-:W-:-:S04]  /*0120*/  ISETP.GE.AND P0, PT, R6, UR8, PT ;  /* 0x0000000806007c0c */ /* 0x000fc8000bf06270 */
[----:B------:R-:W-:-:S04]  /*0130*/  ISETP.GT.AND P0, PT, R6, -0x1, !P0 ;  /* 0xffffffff0600780c */ /* 0x000fc80004704270 */
[----:B------:R-:W-:-:S04]  /*0140*/  PLOP3.LUT P0, PT, P0, P1, PT, 0x80, 0x8 ;  /* 0x000000000008781c */ /* 0x000fc80000703070 */
[----:B------:R-:W-:-:S13]  /*0150*/  ISETP.GT.U32.OR P0, PT, R2, 0x143, !P0 ;  /* 0x000001430200780c */ /* 0x000fda0004704470 */
[----:B------:R-:W0:Y:S01]  /*0160*/  @!P0 LDC.64 R4, c[0x0][0x380] ;  /* 0x0000e000ff048b82 */ /* 0x000e220000000a00 */
[----:B------:R-:W-:-:S05]  /*0170*/  @!P0 IADD3 R7, PT, PT, R7, -0x1, RZ ;  /* 0xffffffff07078810 */ /* 0x000fca0007ffe0ff */
[----:B------:R-:W-:-:S04]  /*0180*/  @!P0 IMAD R7, R7, UR8, R6 ;  /* 0x0000000807078c24 */ /* 0x000fc8000f8e0206 */
[----:B0-----:R-:W-:-:S05]  /*0190*/  @!P0 IMAD.WIDE R4, R7, 0x3, R4 ;  /* 0x0000000307048825 */ /* 0x001fca00078e0204 */
[----:B--2---:R-:W2:Y:S04]  /*01a0*/  @!P0 LDG.E.U8 R8, desc[UR4][R4.64] ;  /* 0x0000000404088981 */ /* 0x004ea8000c1e1100 */
[----:B------:R-:W3:Y:S04]  /*01b0*/  @!P0 LDG.E.U8 R10, desc[UR4][R4.64+0x1] ;  /* 0x00000104040a8981 */ /* 0x000ee8000c1e1100 */
[----:B------:R-:W4:Y:S01]  /*01c0*/  @!P0 LDG.E.U8 R14, desc[UR4][R4.64+0x2] ;  /* 0x00000204040e8981 */ /* 0x000f22000c1e1100 */
[----:B------:R-:W-:Y:S01]  /*01d0*/  @!P0 MOV R6, 0x400 ;  /* 0x0000040000068802 */ /* 0x000fe20000000f00 */
[----:B------:R-:W-:Y:S01]  /*01e0*/  IMAD R12, R12, UR7, R0 ;  /* 0x000000070c0c7c24 */ /* 0x000fe2000f8e0200 */
[----:B------:R-:W0:Y:S01]  /*01f0*/  @!P0 S2R R9, SR_CgaCtaId ;  /* 0x0000000000098919 */ /* 0x000e220000008800 */
[----:B------:R-:W-:-:S03]  /*0200*/  IMAD R7, R11, UR6, R3 ;  /* 0x000000060b077c24 */ /* 0x000fc6000f8e0203 */
[----:B------:R-:W-:-:S04]  /*0210*/  ISETP.GE.AND P1, PT, R12, UR9, PT ;  /* 0x000000090c007c0c */ /* 0x000fc8000bf26270 */
[----:B------:R-:W-:Y:S02]  /*0220*/  ISETP.GE.OR P1, PT, R7, UR8, P1 ;  /* 0x0000000807007c0c */ /* 0x000fe40008f26670 */
[----:B0-----:R-:W-:-:S05]  /*0230*/  @!P0 LEA R9, R9, R6, 0x18 ;  /* 0x0000000609098211 */ /* 0x001fca00078ec0ff */
[----:B------:R-:W-:-:S05]  /*0240*/  @!P0 IMAD R9, R2, 0x3, R9 ;  /* 0x0000000302098824 */ /* 0x000fca00078e0209 */
[----:B--2---:R0:W-:Y:S04]  /*0250*/  @!P0 STS.U8 [R9], R8 ;  /* 0x0000000809008388 */ /* 0x0041e80000000000 */
[----:B---3--:R0:W-:Y:S04]  /*0260*/  @!P0 STS.U8 [R9+0x1], R10 ;  /* 0x0000010a09008388 */ /* 0x0081e80000000000 */
[----:B----4-:R0:W-:Y:S01]  /*0270*/  @!P0 STS.U8 [R9+0x2], R14 ;  /* 0x0000020e09008388 */ /* 0x0101e20000000000 */
[----:B------:R-:W-:Y:S06]  /*0280*/  BAR.SYNC.DEFER_BLOCKING 0x0 ;  /* 0x0000000000007b1d */ /* 0x000fec0000010000 */
[----:B------:R-:W-:Y:S05]  /*0290*/  @P1 EXIT ;  /* 0x000000000000194d */ /* 0x000fea0003800000 */
[----:B------:R-:W1:Y:S01]  /*02a0*/  S2R R5, SR_CgaCtaId ;  /* 0x0000000000057919 */ /* 0x000e620000008800 */
[----:B------:R-:W-:Y:S01]  /*02b0*/  MOV R4, 0x400 ;  /* 0x0000040000047802 */ /* 0x000fe20000000f00 */
[----:B------:R-:W-:Y:S01]  /*02c0*/  BSSY.RECONVERGENT B0, `(.L_x_0) ;  /* 0x000002a000007945 */ /* 0x000fe20003800200 */
[----:B------:R-:W-:Y:S01]  /*02d0*/  IADD3 R2, PT, PT, R0, -0x1, RZ ;  /* 0xffffffff00027810 */ /* 0x000fe20007ffe0ff */
[----:B------:R-:W-:Y:S01]  /*02e0*/  HFMA2 R24, -RZ, RZ, 0, 0 ;  /* 0x00000000ff187431 */ /* 0x000fe200000001ff */
[----:B------:R-:W-:Y:S02]  /*02f0*/  ISETP.GT.U32.AND P3, PT, R3, 0x10, PT ;  /* 0x000000100300780c */ /* 0x000fe40003f64070 */
[----:B0-----:R-:W-:Y:S02]  /*0300*/  CS2R R10, SRZ ;  /* 0x00000000000a7805 */ /* 0x001fe4000001ff00 */
[C---:B------:R-:W-:Y:S02]  /*0310*/  VIMNMX.U32 R6, PT, PT, R2.reuse, R3, !PT ;  /* 0x0000000302067248 */ /* 0x040fe40007fe0000 */
[----:B------:R-:W-:-:S02]  /*0320*/  ISETP.GT.U32.OR P0, PT, R2, 0x11, P3 ;  /* 0x000000110200780c */ /* 0x000fc40001f04470 */
[C---:B------:R-:W-:Y:S02]  /*0330*/  VIMNMX.U32 R8, PT, PT, R3.reuse, R0, !PT ;  /* 0x0000000003087248 */ /* 0x040fe40007fe0000 */
[----:B------:R-:W-:Y:S02]  /*0340*/  ISETP.GT.U32.AND P2, PT, R3, 0x11, PT ;  /* 0x000000110300780c */ /* 0x000fe40003f44070 */
[C---:B------:R-:W-:Y:S02]  /*0350*/  ISETP.GT.U32.AND P4, PT, R8.reuse, 0x11, PT ;  /* 0x000000110800780c */ /* 0x040fe40003f84070 */
[----:B------:R-:W-:Y:S02]  /*0360*/  P2R R16, PR, RZ, 0x1 ;  /* 0x00000001ff107803 */ /* 0x000fe40000000000 */
[----:B------:R-:W-:Y:S02]  /*0370*/  ISETP.GT.U32.AND P5, PT, R8, 0x10, PT ;  /* 0x000000100800780c */ /* 0x000fe40003fa4070 */
[----:B------:R-:W-:-:S02]  /*0380*/  ISETP.GT.U32.OR P3, PT, R0, 0x11, P3 ;  /* 0x000000110000780c */ /* 0x000fc40001f64470 */
[----:B------:R-:W-:Y:S02]  /*0390*/  ISETP.GT.U32.OR P2, PT, R0, 0x10, P2 ;  /* 0x000000100000780c */ /* 0x000fe40001744470 */
[----:B------:R-:W-:Y:S02]  /*03a0*/  MOV R22, RZ ;  /* 0x000000ff00167202 */ /* 0x000fe40000000f00 */
[----:B------:R-:W-:Y:S02]  /*03b0*/  MOV R14, RZ ;  /* 0x000000ff000e7202 */ /* 0x000fe40000000f00 */
[----:B------:R-:W-:Y:S02]  /*03c0*/  ISETP.GT.U32.AND P0, PT, R6, 0x11, PT ;  /* 0x000000110600780c */ /* 0x000fe40003f04070 */
[----:B-1----:R-:W-:Y:S01]  /*03d0*/  LEA R9, R5, R4, 0x18 ;  /* 0x0000000405097211 */ /* 0x002fe200078ec0ff */
[----:B------:R-:W-:Y:S01]  /*03e0*/  IMAD R4, R2, 0x12, R3 ;  /* 0x0000001202047824 */ /* 0x000fe200078e0203 */
[----:B------:R-:W-:-:S03]  /*03f0*/  IADD3 R5, PT, PT, R3, -0x1, RZ ;  /* 0xffffffff03057810 */ /* 0x000fc60007ffe0ff */
[----:B------:R-:W-:Y:S01]  /*0400*/  IMAD R3, R4, 0x3, R9 ;  /* 0x0000000304037824 */ /* 0x000fe200078e0209 */
[----:B------:R-:W-:Y:S01]  /*0410*/  VIMNMX.U32 R2, PT, PT, R2, R5, !PT ;  /* 0x0000000502027248 */ /* 0x000fe20007fe0000 */
[----:B------:R-:W-:Y:S01]  /*0420*/  IMAD.MOV.U32 R4, RZ, RZ, RZ ;  /* 0x000000ffff047224 */ /* 0x000fe200078e00ff */
[C---:B------:R-:W-:Y:S02]  /*0430*/  ISETP.GT.U32.AND P1, PT, R5.reuse, 0x11, PT ;  /* 0x000000110500780c */ /* 0x040fe40003f24070 */
[----:B------:R-:W-:Y:S01]  /*0440*/  ISETP.GT.U32.AND P6, PT, R2, 0x11, PT ;  /* 0x000000110200780c */ /* 0x000fe20003fc4070 */
[----:B------:R-:W-:Y:S01]  /*0450*/  HFMA2 R2, -RZ, RZ, 0, 0 ;  /* 0x00000000ff027431 */ /* 0x000fe200000001ff */
[----:B------:R-:W-:Y:S02]  /*0460*/  VIMNMX.U32 R8, PT, PT, R5, R0, !PT ;  /* 0x0000000005087248 */ /* 0x000fe40007fe0000 */
[----:B------:R-:W-:-:S09]  /*0470*/  ISETP.GT.U32.OR P1, PT, R0, 0x10, P1 ;  /* 0x000000100000780c */ /* 0x000fd20000f24470 */
[----:B------:R-:W-:Y:S05]  /*0480*/  @P6 BRA `(.L_x_1) ;  /* 0x0000000000346947 */ /* 0x000fea0003800000 */
[----:B------:R-:W0:Y:S01]  /*0490*/  LDS.U8 R0, [R3+-0x3] ;  /* 0xfffffd0003007984 */ /* 0x000e220000000000 */
[----:B------:R-:W-:-:S03]  /*04a0*/  IMAD.MOV.U32 R11, RZ, RZ, 0x1 ;  /* 0x00000001ff0b7424 */ /* 0x000fc600078e00ff */
[----:B------:R-:W1:Y:S04]  /*04b0*/  LDS.U8 R5, [R3+-0x2] ;  /* 0xfffffe0003057984 */ /* 0x000e680000000000 */
[----:B------:R-:W2:Y:S01]  /*04c0*/  LDS.U8 R6, [R3+-0x1] ;  /* 0xffffff0003067984 */ /* 0x000ea20000000000 */
[----:B0-----:R0:W3:Y:S01]  /*04d0*/  I2F.U16 R4, R0 ;  /* 0x0000000000047306 */ /* 0x0010e20000101000 */
[----:B------:R-:W-:Y:S02]  /*04e0*/  IMAD R2, R0, R0, RZ ;  /* 0x0000000000027224 */ /* 0x000fe400078e02ff */
[----:B-1----:R-:W-:-:S03]  /*04f0*/  IMAD R14, R5, R5, RZ ;  /* 0x00000005050e7224 */ /* 0x002fc600078e02ff */
[----:B------:R-:W-:Y:S02]  /*0500*/  I2FP.F32.U32 R2, R2 ;  /* 0x0000000200027245 */ /* 0x000fe40000201000 */
[----:B------:R0:W1:Y:S01]  /*0510*/  I2F.U16 R24, R5 ;  /* 0x0000000500187306 */ /* 0x0000620000101000 */
[----:B--2---:R-:W-:Y:S01]  /*0520*/  IMAD R10, R6, R6, RZ ;  /* 0x00000006060a7224 */ /* 0x004fe200078e02ff */
[----:B------:R-:W-:-:S04]  /*0530*/  I2FP.F32.U32 R14, R14 ;  /* 0x0000000e000e7245 */ /* 0x000fc80000201000 */
[----:B------:R-:W-:Y:S02]  /*0540*/  I2FP.F32.U32 R10, R10 ;  /* 0x0000000a000a7245 */ /* 0x000fe40000201000 */
[----:B---3--:R0:W2:Y:S05]  /*0550*/  I2F.U16 R22, R6 ;  /* 0x0000000600167306 */ /* 0x0080aa0000101000 */
.L_x_1:
[----:B------:R-:W-:Y:S05]  /*0560*/  BSYNC.RECONVERGENT B0 ;  /* 0x0000000000007941 */ /* 0x000fea0003800200 */
.L_x_0:
[----:B------:R-:W-:Y:S01]  /*0570*/  BSSY.RECONVERGENT B0, `(.L_x_2) ;  /* 0x0000016000007945 */ /* 0x000fe20003800200 */
[----:B------:R-:W-:-:S03]  /*0580*/  ISETP.GT.U32.AND P6, PT, R8, 0x11, PT ;  /* 0x000000110800780c */ /* 0x000fc60003fc4070 */
[----:B------:R-:W-:Y:S10]  /*0590*/  @P0 BRA `(.L_x_3) ;  /* 0x00000000004c0947 */ /* 0x000ff40003800000 */
[----:B0-----:R-:W0:Y:S01]  /*05a0*/  LDS.U8 R0, [R3] ;  /* 0x0000000003007984 */ /* 0x001e220000000000 */
[----:B------:R-:W-:-:S03]  /*05b0*/  IADD3 R11, PT, PT, R11, 0x1, RZ ;  /* 0x000000010b0b7810 */ /* 0x000fc60007ffe0ff */
[----:B------:R-:W3:Y:S04]  /*05c0*/  LDS.U8 R5, [R3+0x1] ;  /* 0x0000010003057984 */ /* 0x000ee80000000000 */
[----:B------:R-:W4:Y:S01]  /*05d0*/  LDS.U8 R6, [R3+0x2] ;  /* 0x0000020003067984 */ /* 0x000f220000000000 */
[----:B0-----:R-:W0:Y:S01]  /*05e0*/  I2F.U16 R9, R0 ;  /* 0x0000000000097306 */ /* 0x001e220000101000 */
[----:B------:R-:W-:Y:S02]  /*05f0*/  IMAD R8, R0, R0, RZ ;  /* 0x0000000000087224 */ /* 0x000fe400078e02ff */
[----:B---3--:R-:W-:-:S03]  /*0600*/  IMAD R18, R5, R5, RZ ;  /* 0x0000000505127224 */ /* 0x008fc600078e02ff */
[----:B------:R-:W-:Y:S02]  /*0610*/  I2FP.F32.U32 R17, R8 ;  /* 0x0000000800117245 */ /* 0x000fe40000201000 */
[----:B------:R-:W1:Y:S01]  /*0620*/  I2F.U16 R13, R5 ;  /* 0x00000005000d7306 */ /* 0x000e620000101000 */
[----:B----4-:R-:W-:Y:S01]  /*0630*/  IMAD R20, R6, R6, RZ ;  /* 0x0000000606147224 */ /* 0x010fe200078e02ff */
[----:B------:R-:W-:Y:S01]  /*0640*/  I2FP.F32.U32 R19, R18 ;  /* 0x0000001200137245 */ /* 0x000fe20000201000 */
[----:B------:R-:W-:Y:S01]  /*0650*/  FADD R2, R2, R17 ;  /* 0x0000001102027221 */ /* 0x000fe20000000000 */
[----:B0-----:R-:W-:-:S04]  /*0660*/  FADD R4, R4, R9 ;  /* 0x0000000904047221 */ /* 0x001fc80000000000 */
[----:B------:R-:W2:Y:S01]  /*0670*/  I2F.U16 R15, R6 ;  /* 0x00000006000f7306 */ /* 0x000ea20000101000 */
[----:B------:R-:W-:Y:S01]  /*0680*/  I2FP.F32.U32 R9, R20 ;  /* 0x0000001400097245 */ /* 0x000fe20000201000 */
[----:B------:R-:W-:-:S04]  /*0690*/  FADD R14, R14, R19 ;  /* 0x000000130e0e7221 */ /* 0x000fc80000000000 */
[----:B------:R-:W-:Y:S01]  /*06a0*/  FADD R10, R10, R9 ;  /* 0x000000090a0a7221 */ /* 0x000fe20000000000 */
[----:B-1----:R-:W-:Y:S01]  /*06b0*/  FADD R24, R24, R13 ;  /* 0x0000000d18187221 */ /* 0x002fe20000000000 */
[----:B--2---:R-:W-:-:S07]  /*06c0*/  FADD R22, R22, R15 ;  /* 0x0000000f16167221 */ /* 0x004fce0000000000 */
.L_x_3:
[----:B------:R-:W-:Y:S05]  /*06d0*/  BSYNC.RECONVERGENT B0 ;  /* 0x0000000000007941 */ /* 0x000fea0003800200 */
.L_x_2:
[----:B------:R-:W-:Y:S01]  /*06e0*/  ISETP.NE.AND P0, PT, R16, RZ, PT ;  /* 0x000000ff1000720c */ /* 0x000fe20003f05270 */
[----:B------:R-:W-:-:S12]  /*06f0*/  BSSY.RECONVERGENT B0, `(.L_x_4) ;  /* 0x0000015000007945 */ /* 0x000fd80003800200 */
[----:B------:R-:W-:Y:S05]  /*0700*/  @P0 BRA `(.L_x_5) ;  /* 0x00000000004c0947 */ /* 0x000fea0003800000 */
[----:B0-----:R-:W0:Y:S01]  /*0710*/  LDS.U8 R0, [R3+0x3] ;  /* 0x0000030003007984 */ /* 0x001e220000000000 */
        /* <DEDUP_REMOVED lines=18> */
.L_x_5:
[----:B------:R-:W-:Y:S05]  /*0840*/  BSYNC.RECONVERGENT B0 ;  /* 0x0000000000007941 */ /* 0x000fea0003800200 */
.L_x_4:
[----:B------:R-:W-:Y:S04]  /*0850*/  BSSY.RECONVERGENT B0, `(.L_x_6) ;  /* 0x0000015000007945 */ /* 0x000fe80003800200 */
        /* <DEDUP_REMOVED lines=20> */
.L_x_7:
[----:B------:R-:W-:Y:S05]  /*09a0*/  BSYNC.RECONVERGENT B0 ;  /* 0x0000000000007941 */ /* 0x000fea0003800200 */
.L_x_6:
        /* <DEDUP_REMOVED lines=21> */
.L_x_9:
[----:B------:R-:W-:Y:S05]  /*0b00*/  BSYNC.RECONVERGENT B0 ;  /* 0x0000000000007941 */ /* 0x000fea0003800200 */
.L_x_8:
[----:B------:R-:W-:Y:S04]  /*0b10*/  BSSY.RECONVERGENT B0, `(.L_x_10) ;  /* 0x0000015000007945 */ /* 0x000fe80003800200 */
[----:B------:R-:W-:Y:S05]  /*0b20*/  @P3 BRA `(.L_x_11) ;  /* 0x00000000004c3947 */ /* 0x000fea0003800000 */
[----:B0-----:R-:W0:Y:S01]  /*0b30*/  LDS.U8 R0, [R3+0x39] ;  /* 0x0000390003007984 */ /* 0x001e220000000000 */
[----:B------:R-:W-:-:S03]  /*0b40*/  VIADD R11, R11, 0x1 ;  /* 0x000000010b0b7836 */ /* 0x000fc60000000000 */
        /* <DEDUP_REMOVED lines=17> */
.L_x_11:
[----:B------:R-:W-:Y:S05]  /*0c60*/  BSYNC.RECONVERGENT B0 ;  /* 0x0000000000007941 */ /* 0x000fea0003800200 */
.L_x_10:
        /* <DEDUP_REMOVED lines=21> */
.L_x_13:
[----:B------:R-:W-:Y:S05]  /*0dc0*/  BSYNC.RECONVERGENT B0 ;  /* 0x0000000000007941 */ /* 0x000fea0003800200 */
.L_x_12:
        /* <DEDUP_REMOVED lines=21> */
.L_x_15:
[----:B------:R-:W-:Y:S05]  /*0f20*/  BSYNC.RECONVERGENT B0 ;  /* 0x0000000000007941 */ /* 0x000fea0003800200 */
.L_x_14:
        /* <DEDUP_REMOVED lines=21> */
.L_x_17:
[----:B------:R-:W-:Y:S05]  /*1080*/  BSYNC.RECONVERGENT B0 ;  /* 0x0000000000007941 */ /* 0x000fea0003800200 */
.L_x_16:
[----:B------:R-:W-:Y:S01]  /*1090*/  I2FP.F32.U32 R11, R11 ;  /* 0x0000000b000b7245 */ /* 0x000fe20000201000 */
[----:B------:R-:W-:Y:S03]  /*10a0*/  BSSY.RECONVERGENT B0, `(.L_x_18) ;  /* 0x000000d000007945 */ /* 0x000fe60003800200 */
[----:B0-----:R-:W0:Y:S08]  /*10b0*/  MUFU.RCP R0, R11 ;  /* 0x0000000b00007308 */ /* 0x001e300000001000 */
[----:B------:R-:W3:Y:S01]  /*10c0*/  FCHK P0, R4, R11 ;  /* 0x0000000b04007302 */ /* 0x000ee20000000000 */
[----:B0-----:R-:W-:-:S04]  /*10d0*/  FFMA R3, -R11, R0, 1 ;  /* 0x3f8000000b037423 */ /* 0x001fc80000000100 */
[----:B------:R-:W-:-:S04]  /*10e0*/  FFMA R0, R0, R3, R0 ;  /* 0x0000000300007223 */ /* 0x000fc80000000000 */
[----:B------:R-:W-:-:S04]  /*10f0*/  FFMA R3, R0, R4, RZ ;  /* 0x0000000400037223 */ /* 0x000fc800000000ff */
[----:B------:R-:W-:-:S04]  /*1100*/  FFMA R6, -R11, R3, R4 ;  /* 0x000000030b067223 */ /* 0x000fc80000000104 */
[----:B------:R-:W-:Y:S01]  /*1110*/  FFMA R6, R0, R6, R3 ;  /* 0x0000000600067223 */ /* 0x000fe20000000003 */
[----:B---3--:R-:W-:Y:S06]  /*1120*/  @!P0 BRA `(.L_x_19) ;  /* 0x0000000000108947 */ /* 0x008fec0003800000 */
[----:B------:R-:W-:Y:S02]  /*1130*/  MOV R5, R11 ;  /* 0x0000000b00057202 */ /* 0x000fe40000000f00 */
[----:B------:R-:W-:-:S07]  /*1140*/  MOV R13, 0x1160 ;  /* 0x00001160000d7802 */ /* 0x000fce0000000f00 */
[----:B-12---:R-:W-:Y:S05]  /*1150*/  CALL.REL.NOINC `($__internal_0_$__cuda_sm3x_div_rn_noftz_f32_slowpath) ;  /* 0x0000000800707944 */ /* 0x006fea0003c00000 */
[----:B------:R-:W-:-:S07]  /*1160*/  IMAD.MOV.U32 R6, RZ, RZ, R15 ;  /* 0x000000ffff067224 */ /* 0x000fce00078e000f */
.L_x_19:
[----:B------:R-:W-:Y:S05]  /*1170*/  BSYNC.RECONVERGENT B0 ;  /* 0x0000000000007941 */ /* 0x000fea0003800200 */
.L_x_18:
[----:B------:R-:W0:Y:S01]  /*1180*/  MUFU.RCP R0, R11 ;  /* 0x0000000b00007308 */ /* 0x000e220000001000 */
[----:B------:R-:W-:Y:S07]  /*1190*/  BSSY.RECONVERGENT B0, `(.L_x_20) ;  /* 0x000000d000007945 */ /* 0x000fee0003800200 */
[----:B-1----:R-:W1:Y:S01]  /*11a0*/  FCHK P0, R24, R11 ;  /* 0x0000000b18007302 */ /* 0x002e620000000000 */
[----:B0-----:R-:W-:-:S04]  /*11b0*/  FFMA R3, -R11, R0, 1 ;  /* 0x3f8000000b037423 */ /* 0x001fc80000000100 */
[----:B------:R-:W-:-:S04]  /*11c0*/  FFMA R0, R0, R3, R0 ;  /* 0x0000000300007223 */ /* 0x000fc80000000000 */
[----:B------:R-:W-:-:S04]  /*11d0*/  FFMA R3, R0, R24, RZ ;  /* 0x0000001800037223 */ /* 0x000fc800000000ff */
[----:B------:R-:W-:-:S04]  /*11e0*/  FFMA R8, -R11, R3, R24 ;  /* 0x000000030b087223 */ /* 0x000fc80000000118 */
[----:B------:R-:W-:Y:S01]  /*11f0*/  FFMA R8, R0, R8, R3 ;  /* 0x0000000800087223 */ /* 0x000fe20000000003 */
[----:B-1----:R-:W-:Y:S06]  /*1200*/  @!P0 BRA `(.L_x_21) ;  /* 0x0000000000148947 */ /* 0x002fec0003800000 */
[----:B------:R-:W-:Y:S02]  /*1210*/  MOV R4, R24 ;  /* 0x0000001800047202 */ /* 0x000fe40000000f00 */
[----:B------:R-:W-:Y:S02]  /*1220*/  MOV R5, R11 ;  /* 0x0000000b00057202 */ /* 0x000fe40000000f00 */
[----:B------:R-:W-:-:S07]  /*1230*/  MOV R13, 0x1250 ;  /* 0x00001250000d7802 */ /* 0x000fce0000000f00 */
[----:B--2---:R-:W-:Y:S05]  /*1240*/  CALL.REL.NOINC `($__internal_0_$__cuda_sm3x_div_rn_noftz_f32_slowpath) ;  /* 0x0000000800347944 */ /* 0x004fea0003c00000 */
[----:B------:R-:W-:-:S07]  /*1250*/  MOV R8, R15 ;  /* 0x0000000f00087202 */ /* 0x000fce0000000f00 */
.L_x_21:
[----:B------:R-:W-:Y:S05]  /*1260*/  BSYNC.RECONVERGENT B0 ;  /* 0x0000000000007941 */ /* 0x000fea0003800200 */
.L_x_20:
[----:B------:R-:W0:Y:S01]  /*1270*/  MUFU.RCP R0, R11 ;  /* 0x0000000b00007308 */ /* 0x000e220000001000 */
[----:B------:R-:W-:Y:S07]  /*1280*/  BSSY.RECONVERGENT B0, `(.L_x_22) ;  /* 0x000000d000007945 */ /* 0x000fee0003800200 */
[----:B--2---:R-:W1:Y:S01]  /*1290*/  FCHK P0, R22, R11 ;  /* 0x0000000b16007302 */ /* 0x004e620000000000 */
[----:B0-----:R-:W-:-:S04]  /*12a0*/  FFMA R3, -R11, R0, 1 ;  /* 0x3f8000000b037423 */ /* 0x001fc80000000100 */
[----:B------:R-:W-:-:S04]  /*12b0*/  FFMA R0, R0, R3, R0 ;  /* 0x0000000300007223 */ /* 0x000fc80000000000 */
[----:B------:R-:W-:-:S04]  /*12c0*/  FFMA R9, R0, R22, RZ ;  /* 0x0000001600097223 */ /* 0x000fc800000000ff */
[----:B------:R-:W-:-:S04]  /*12d0*/  FFMA R4, -R11, R9, R22 ;  /* 0x000000090b047223 */ /* 0x000fc80000000116 */
[----:B------:R-:W-:Y:S01]  /*12e0*/  FFMA R9, R0, R4, R9 ;  /* 0x0000000400097223 */ /* 0x000fe20000000009 */
[----:B-1----:R-:W-:Y:S06]  /*12f0*/  @!P0 BRA `(.L_x_23) ;  /* 0x0000000000148947 */ /* 0x002fec0003800000 */
[----:B------:R-:W-:Y:S01]  /*1300*/  MOV R4, R22 ;  /* 0x0000001600047202 */ /* 0x000fe20000000f00 */
[----:B------:R-:W-:Y:S01]  /*1310*/  IMAD.MOV.U32 R5, RZ, RZ, R11 ;  /* 0x000000ffff057224 */ /* 0x000fe200078e000b */
[----:B------:R-:W-:-:S07]  /*1320*/  MOV R13, 0x1340 ;  /* 0x00001340000d7802 */ /* 0x000fce0000000f00 */
[----:B------:R-:W-:Y:S05]  /*1330*/  CALL.REL.NOINC `($__internal_0_$__cuda_sm3x_div_rn_noftz_f32_slowpath) ;  /* 0x0000000400f87944 */ /* 0x000fea0003c00000 */
[----:B------:R-:W-:-:S07]  /*1340*/  MOV R9, R15 ;  /* 0x0000000f00097202 */ /* 0x000fce0000000f00 */
.L_x_23:
[----:B------:R-:W-:Y:S05]  /*1350*/  BSYNC.RECONVERGENT B0 ;  /* 0x0000000000007941 */ /* 0x000fea0003800200 */
.L_x_22:
[----:B------:R-:W0:Y:S01]  /*1360*/  MUFU.RCP R0, R11 ;  /* 0x0000000b00007308 */ /* 0x000e220000001000 */
[----:B------:R-:W-:Y:S07]  /*1370*/  BSSY.RECONVERGENT B0, `(.L_x_24) ;  /* 0x000000d000007945 */ /* 0x000fee0003800200 */
[----:B------:R-:W1:Y:S01]  /*1380*/  FCHK P0, R2, R11 ;  /* 0x0000000b02007302 */ /* 0x000e620000000000 */
        /* <DEDUP_REMOVED lines=9> */
[----:B------:R-:W-:Y:S05]  /*1420*/  CALL.REL.NOINC `($__internal_0_$__cuda_sm3x_div_rn_noftz_f32_slowpath) ;  /* 0x0000000400bc7944 */ /* 0x000fea0003c00000 */
[----:B------:R-:W-:-:S07]  /*1430*/  MOV R3, R15 ;  /* 0x0000000f00037202 */ /* 0x000fce0000000f00 */
.L_x_25:
[----:B------:R-:W-:Y:S05]  /*1440*/  BSYNC.RECONVERGENT B0 ;  /* 0x0000000000007941 */ /* 0x000fea0003800200 */
.L_x_24:
[----:B------:R-:W0:Y:S01]  /*1450*/  MUFU.RCP R0, R11 ;  /* 0x0000000b00007308 */ /* 0x000e220000001000 */
[----:B------:R-:W-:Y:S01]  /*1460*/  BSSY.RECONVERGENT B0, `(.L_x_26) ;  /* 0x000000e000007945 */ /* 0x000fe20003800200 */
[----:B------:R-:W-:-:S06]  /*1470*/  FFMA R2, -R6, R6, R3 ;  /* 0x0000000606027223 */ /* 0x000fcc0000000103 */
[----:B------:R-:W1:Y:S01]  /*1480*/  FCHK P0, R14, R11 ;  /* 0x0000000b0e007302 */ /* 0x000e620000000000 */
[----:B0-----:R-:W-:-:S04]  /*1490*/  FFMA R5, -R11, R0, 1 ;  /* 0x3f8000000b057423 */ /* 0x001fc80000000100 */
[----:B------:R-:W-:-:S04]  /*14a0*/  FFMA R0, R0, R5, R0 ;  /* 0x0000000500007223 */ /* 0x000fc80000000000 */
[----:B------:R-:W-:-:S04]  /*14b0*/  FFMA R5, R0, R14, RZ ;  /* 0x0000000e00057223 */ /* 0x000fc800000000ff */
[----:B------:R-:W-:-:S04]  /*14c0*/  FFMA R4, -R11, R5, R14 ;  /* 0x000000050b047223 */ /* 0x000fc8000000010e */
[----:B------:R-:W-:Y:S01]  /*14d0*/  FFMA R5, R0, R4, R5 ;  /* 0x0000000400057223 */ /* 0x000fe20000000005 */
[----:B-1----:R-:W-:Y:S06]  /*14e0*/  @!P0 BRA `(.L_x_27) ;  /* 0x0000000000148947 */ /* 0x002fec0003800000 */
[----:B------:R-:W-:Y:S01]  /*14f0*/  IMAD.MOV.U32 R4, RZ, RZ, R14 ;  /* 0x000000ffff047224 */ /* 0x000fe200078e000e */
[----:B------:R-:W-:Y:S02]  /*1500*/  MOV R5, R11 ;  /* 0x0000000b00057202 */ /* 0x000fe40000000f00 */
[----:B------:R-:W-:-:S07]  /*1510*/  MOV R13, 0x1530 ;  /* 0x00001530000d7802 */ /* 0x000fce0000000f00 */
[----:B------:R-:W-:Y:S05]  /*1520*/  CALL.REL.NOINC `($__internal_0_$__cuda_sm3x_div_rn_noftz_f32_slowpath) ;  /* 0x00000004007c7944 */ /* 0x000fea0003c00000 */
[----:B------:R-:W-:-:S07]  /*1530*/  MOV R5, R15 ;  /* 0x0000000f00057202 */ /* 0x000fce0000000f00 */
.L_x_27:
[----:B------:R-:W-:Y:S05]  /*1540*/  BSYNC.RECONVERGENT B0 ;  /* 0x0000000000007941 */ /* 0x000fea0003800200 */
.L_x_26:
[----:B------:R-:W0:Y:S01]  /*1550*/  MUFU.RCP R0, R11 ;  /* 0x0000000b00007308 */ /* 0x000e220000001000 */
[----:B------:R-:W-:Y:S07]  /*1560*/  BSSY.RECONVERGENT B0, `(.L_x_28) ;  /* 0x000000e000007945 */ /* 0x000fee0003800200 */
[----:B------:R-:W1:Y:S01]  /*1570*/  FCHK P0, R10, R11 ;  /* 0x0000000b0a007302 */ /* 0x000e620000000000 */
[----:B0-----:R-:W-:-:S04]  /*1580*/  FFMA R3, -R11, R0, 1 ;  /* 0x3f8000000b037423 */ /* 0x001fc80000000100 */
[----:B------:R-:W-:Y:S01]  /*1590*/  FFMA R3, R0, R3, R0 ;  /* 0x0000000300037223 */ /* 0x000fe20000000000 */
[----:B------:R-:W-:-:S03]  /*15a0*/  FFMA R0, -R8, R8, R5 ;  /* 0x0000000808007223 */ /* 0x000fc60000000105 */
        /* <DEDUP_REMOVED lines=8> */
[----:B------:R-:W-:-:S07]  /*1630*/  IMAD.MOV.U32 R14, RZ, RZ, R15 ;  /* 0x000000ffff0e7224 */ /* 0x000fce00078e000f */
.L_x_29:
[----:B------:R-:W-:Y:S05]  /*1640*/  BSYNC.RECONVERGENT B0 ;  /* 0x0000000000007941 */ /* 0x000fea0003800200 */
.L_x_28:
[----:B------:R-:W0:Y:S01]  /*1650*/  LDC.64 R4, c[0x0][0x380] ;  /* 0x0000e000ff047b82 */ /* 0x000e220000000a00 */
[----:B------:R-:W1:Y:S02]  /*1660*/  LDCU UR6, c[0x0][0x390] ;  /* 0x00007200ff0677ac */ /* 0x000e640008000800 */
[----:B-1----:R-:W-:Y:S01]  /*1670*/  IMAD R7, R12, UR6, R7 ;  /* 0x000000060c077c24 */ /* 0x002fe2000f8e0207 */
[----:B------:R-:W1:Y:S03]  /*1680*/  LDCU UR6, c[0x0][0x398] ;  /* 0x00007300ff0677ac */ /* 0x000e660008000800 */
[----:B0-----:R-:W-:-:S05]  /*1690*/  IMAD.WIDE R4, R7, 0x3, R4 ;  /* 0x0000000307047825 */ /* 0x001fca00078e0204 */
[----:B------:R0:W5:Y:S04]  /*16a0*/  LDG.E.U8 R12, desc[UR4][R4.64] ;  /* 0x00000004040c7981 */ /* 0x000168000c1e1100 */
[----:B------:R0:W5:Y:S04]  /*16b0*/  LDG.E.U8 R11, desc[UR4][R4.64+0x1] ;  /* 0x00000104040b7981 */ /* 0x000168000c1e1100 */
[----:B------:R0:W5:Y:S01]  /*16c0*/  LDG.E.U8 R10, desc[UR4][R4.64+0x2] ;  /* 0x00000204040a7981 */ /* 0x000162000c1e1100 */
[----:B-1----:R-:W-:Y:S01]  /*16d0*/  FADD R15, R2, UR6 ;  /* 0x00000006020f7e21 */ /* 0x002fe20008000000 */
[----:B------:R-:W-:Y:S03]  /*16e0*/  BSSY.RECONVERGENT B0, `(.L_x_30) ;  /* 0x000000f000007945 */ /* 0x000fe60003800200 */
[----:B------:R-:W1:Y:S08]  /*16f0*/  MUFU.RCP R3, R15 ;  /* 0x0000000f00037308 */ /* 0x000e700000001000 */
[----:B------:R-:W2:Y:S01]  /*1700*/  FCHK P0, R2, R15 ;  /* 0x0000000f02007302 */ /* 0x000ea20000000000 */
[----:B-1----:R-:W-:-:S04]  /*1710*/  FFMA R16, -R15, R3, 1 ;  /* 0x3f8000000f107423 */ /* 0x002fc80000000103 */
[----:B------:R-:W-:-:S04]  /*1720*/  FFMA R3, R3, R16, R3 ;  /* 0x0000001003037223 */ /* 0x000fc80000000003 */
[----:B------:R-:W-:-:S04]  /*1730*/  FFMA R16, R2, R3, RZ ;  /* 0x0000000302107223 */ /* 0x000fc800000000ff */
[----:B------:R-:W-:-:S04]  /*1740*/  FFMA R13, -R15, R16, R2 ;  /* 0x000000100f0d7223 */ /* 0x000fc80000000102 */
[----:B------:R-:W-:Y:S01]  /*1750*/  FFMA R13, R3, R13, R16 ;  /* 0x0000000d030d7223 */ /* 0x000fe20000000010 */
[----:B------:R-:W-:Y:S01]  /*1760*/  FFMA R3, -R9, R9, R14 ;  /* 0x0000000909037223 */ /* 0x000fe2000000010e */
[----:B0-2---:R-:W-:Y:S06]  /*1770*/  @!P0 BRA `(.L_x_31) ;  /* 0x0000000000148947 */ /* 0x005fec0003800000 */
[----:B------:R-:W-:Y:S02]  /*1780*/  MOV R4, R2 ;  /* 0x0000000200047202 */ /* 0x000fe40000000f00 */
[----:B------:R-:W-:Y:S02]  /*1790*/  MOV R5, R15 ;  /* 0x0000000f00057202 */ /* 0x000fe40000000f00 */
[----:B------:R-:W-:-:S07]  /*17a0*/  MOV R13, 0x17c0 ;  /* 0x000017c0000d7802 */ /* 0x000fce0000000f00 */
[----:B-----5:R-:W-:Y:S05]  /*17b0*/  CALL.REL.NOINC `($__internal_0_$__cuda_sm3x_div_rn_noftz_f32_slowpath) ;  /* 0x0000000000d87944 */ /* 0x020fea0003c00000 */
[----:B------:R-:W-:-:S07]  /*17c0*/  MOV R13, R15 ;  /* 0x0000000f000d7202 */ /* 0x000fce0000000f00 */
.L_x_31:
[----:B------:R-:W-:Y:S05]  /*17d0*/  BSYNC.RECONVERGENT B0 ;  /* 0x0000000000007941 */ /* 0x000fea0003800200 */
.L_x_30:
[----:B------:R-:W0:Y:S01]  /*17e0*/  LDCU UR6, c[0x0][0x398] ;  /* 0x00007300ff0677ac */ /* 0x000e220008000800 */
[----:B-----5:R-:W-:Y:S01]  /*17f0*/  I2FP.F32.U32 R15, R12 ;  /* 0x0000000c000f7245 */ /* 0x020fe20000201000 */
[----:B------:R-:W1:Y:S01]  /*1800*/  LDC.64 R4, c[0x0][0x388] ;  /* 0x0000e200ff047b82 */ /* 0x000e620000000a00 */
[----:B------:R-:W-:Y:S03]  /*1810*/  BSSY.RECONVERGENT B0, `(.L_x_32) ;  /* 0x0000014000007945 */ /* 0x000fe60003800200 */
[----:B------:R-:W-:-:S04]  /*1820*/  FADD R15, R15, -R6 ;  /* 0x800000060f0f7221 */ /* 0x000fc80000000000 */
[----:B------:R-:W-:-:S06]  /*1830*/  FFMA R13, R15, R13, R6 ;  /* 0x0000000d0f0d7223 */ /* 0x000fcc0000000006 */
[----:B------:R-:W2:Y:S01]  /*1840*/  F2I.U32.TRUNC.NTZ R13, R13 ;  /* 0x0000000d000d7305 */ /* 0x000ea2000020f000 */
[----:B0-----:R-:W-:-:S07]  /*1850*/  FADD R17, R0, UR6 ;  /* 0x0000000600117e21 */ /* 0x001fce0008000000 */
[----:B------:R-:W0:Y:S01]  /*1860*/  MUFU.RCP R2, R17 ;  /* 0x0000001100027308 */ /* 0x000e220000001000 */
[----:B-1----:R-:W-:-:S05]  /*1870*/  IMAD.WIDE R6, R7, 0x3, R4 ;  /* 0x0000000307067825 */ /* 0x002fca00078e0204 */
[----:B--2---:R1:W-:Y:S02]  /*1880*/  STG.E.U8 desc[UR4][R6.64], R13 ;  /* 0x0000000d06007986 */ /* 0x0043e4000c101104 */
[----:B------:R-:W2:Y:S01]  /*1890*/  FCHK P0, R0, R17 ;  /* 0x0000001100007302 */ /* 0x000ea20000000000 */
[----:B0-----:R-:W-:-:S04]  /*18a0*/  FFMA R5, -R17, R2, 1 ;  /* 0x3f80000011057423 */ /* 0x001fc80000000102 */
[----:B------:R-:W-:-:S04]  /*18b0*/  FFMA R5, R2, R5, R2 ;  /* 0x0000000502057223 */ /* 0x000fc80000000002 */
[----:B------:R-:W-:-:S04]  /*18c0*/  FFMA R2, R0, R5, RZ ;  /* 0x0000000500027223 */ /* 0x000fc800000000ff */
[----:B------:R-:W-:-:S04]  /*18d0*/  FFMA R4, -R17, R2, R0 ;  /* 0x0000000211047223 */ /* 0x000fc80000000100 */
[----:B------:R-:W-:Y:S01]  /*18e0*/  FFMA R5, R5, R4, R2 ;  /* 0x0000000405057223 */ /* 0x000fe20000000002 */
[----:B-12---:R-:W-:Y:S06]  /*18f0*/  @!P0 BRA `(.L_x_33) ;  /* 0x0000000000148947 */ /* 0x006fec0003800000 */
[----:B------:R-:W-:Y:S02]  /*1900*/  MOV R4, R0 ;  /* 0x0000000000047202 */ /* 0x000fe40000000f00 */
[----:B------:R-:W-:Y:S02]  /*1910*/  MOV R5, R17 ;  /* 0x0000001100057202 */ /* 0x000fe40000000f00 */
[----:B------:R-:W-:-:S07]  /*1920*/  MOV R13, 0x1940 ;  /* 0x00001940000d7802 */ /* 0x000fce0000000f00 */
[----:B------:R-:W-:Y:S05]  /*1930*/  CALL.REL.NOINC `($__internal_0_$__cuda_sm3x_div_rn_noftz_f32_slowpath) ;  /* 0x0000000000787944 */ /* 0x000fea0003c00000 */
[----:B------:R-:W-:-:S07]  /*1940*/  IMAD.MOV.U32 R5, RZ, RZ, R15 ;  /* 0x000000ffff057224 */ /* 0x000fce00078e000f */
.L_x_33:
[----:B------:R-:W-:Y:S05]  /*1950*/  BSYNC.RECONVERGENT B0 ;  /* 0x0000000000007941 */ /* 0x000fea0003800200 */
.L_x_32:
[----:B------:R-:W0:Y:S01]  /*1960*/  LDCU UR6, c[0x0][0x398] ;  /* 0x00007300ff0677ac */ /* 0x000e220008000800 */
[----:B------:R-:W-:Y:S01]  /*1970*/  I2FP.F32.U32 R11, R11 ;  /* 0x0000000b000b7245 */ /* 0x000fe20000201000 */
[----:B------:R-:W-:Y:S04]  /*1980*/  BSSY.RECONVERGENT B0, `(.L_x_34) ;  /* 0x0000013000007945 */ /* 0x000fe80003800200 */
[----:B------:R-:W-:-:S04]  /*1990*/  FADD R11, R11, -R8 ;  /* 0x800000080b0b7221 */ /* 0x000fc80000000000 */
[----:B------:R-:W-:-:S06]  /*19a0*/  FFMA R5, R11, R5, R8 ;  /* 0x000000050b057223 */ /* 0x000fcc0000000008 */
[----:B------:R-:W1:Y:S01]  /*19b0*/  F2I.U32.TRUNC.NTZ R5, R5 ;  /* 0x0000000500057305 */ /* 0x000e62000020f000 */
[----:B0-----:R-:W-:-:S07]  /*19c0*/  FADD R12, R3, UR6 ;  /* 0x00000006030c7e21 */ /* 0x001fce0008000000 */
[----:B------:R-:W0:Y:S01]  /*19d0*/  MUFU.RCP R0, R12 ;  /* 0x0000000c00007308 */ /* 0x000e220000001000 */
[----:B-1----:R1:W-:Y:S07]  /*19e0*/  STG.E.U8 desc[UR4][R6.64+0x1], R5 ;  /* 0x0000010506007986 */ /* 0x0023ee000c101104 */
        /* <DEDUP_REMOVED lines=11> */
[----:B------:R-:W-:-:S07]  /*1aa0*/  MOV R0, R15 ;  /* 0x0000000f00007202 */ /* 0x000fce0000000f00 */
.L_x_35:
[----:B------:R-:W-:Y:S05]  /*1ab0*/  BSYNC.RECONVERGENT B0 ;  /* 0x0000000000007941 */ /* 0x000fea0003800200 */
.L_x_34:
[----:B------:R-:W-:-:S05]  /*1ac0*/  I2FP.F32.U32 R10, R10 ;  /* 0x0000000a000a7245 */ /* 0x000fca0000201000 */
[----:B------:R-:W-:-:S04]  /*1ad0*/  FADD R10, R10, -R9 ;  /* 0x800000090a0a7221 */ /* 0x000fc80000000000 */
[----:B------:R-:W-:-:S04]  /*1ae0*/  FFMA R0, R10, R0, R9 ;  /* 0x000000000a007223 */ /* 0x000fc80000000009 */
[----:B------:R-:W0:Y:S02]  /*1af0*/  F2I.U32.TRUNC.NTZ R3, R0 ;  /* 0x0000000000037305 */ /* 0x000e24000020f000 */
[----:B0-----:R-:W-:Y:S01]  /*1b00*/  STG.E.U8 desc[UR4][R6.64+0x2], R3 ;  /* 0x0000020306007986 */ /* 0x001fe2000c101104 */
[----:B------:R-:W-:Y:S05]  /*1b10*/  EXIT ;  /* 0x000000000000794d */ /* 0x000fea0003800000 */
        .weak           $__internal_0_$__cuda_sm3x_div_rn_noftz_f32_slowpath
        .type           $__internal_0_$__cuda_sm3x_div_rn_noftz_f32_slowpath,@function
        .size           $__internal_0_$__cuda_sm3x_div_rn_noftz_f32_slowpath,(.L_x_48 - $__internal_0_$__cuda_sm3x_div_rn_noftz_f32_slowpath)
$__internal_0_$__cuda_sm3x_div_rn_noftz_f32_slowpath:
[----:B------:R-:W-:Y:S01]  /*1b20*/  SHF.R.U32.HI R15, RZ, 0x17, R5 ;  /* 0x00000017ff0f7819 */ /* 0x000fe20000011605 */
[----:B------:R-:W-:Y:S01]  /*1b30*/  BSSY.RECONVERGENT B1, `(.L_x_36) ;  /* 0x0000064000017945 */ /* 0x000fe20003800200 */
[----:B------:R-:W-:Y:S02]  /*1b40*/  SHF.R.U32.HI R20, RZ, 0x17, R4 ;  /* 0x00000017ff147819 */ /* 0x000fe40000011604 */
[----:B------:R-:W-:Y:S02]  /*1b50*/  LOP3.LUT R15, R15, 0xff, RZ, 0xc0, !PT ;  /* 0x000000ff0f0f7812 */ /* 0x000fe400078ec0ff */
[----:B------:R-:W-:Y:S02]  /*1b60*/  LOP3.LUT R20, R20, 0xff, RZ, 0xc0, !PT ;  /* 0x000000ff14147812 */ /* 0x000fe400078ec0ff */
[----:B------:R-:W-:Y:S02]  /*1b70*/  IADD3 R17, PT, PT, R15, -0x1, RZ ;  /* 0xffffffff0f117810 */ /* 0x000fe40007ffe0ff */
[----:B------:R-:W-:-:S02]  /*1b80*/  IADD3 R16, PT, PT, R20, -0x1, RZ ;  /* 0xffffffff14107810 */ /* 0x000fc40007ffe0ff */
[----:B------:R-:W-:-:S04]  /*1b90*/  ISETP.GT.U32.AND P0, PT, R17, 0xfd, PT ;  /* 0x000000fd1100780c */ /* 0x000fc80003f04070 */
[----:B------:R-:W-:-:S13]  /*1ba0*/  ISETP.GT.U32.OR P0, PT, R16, 0xfd, P0 ;  /* 0x000000fd1000780c */ /* 0x000fda0000704470 */
[----:B------:R-:W-:Y:S01]  /*1bb0*/  @!P0 IMAD.MOV.U32 R16, RZ, RZ, RZ ;  /* 0x000000ffff108224 */ /* 0x000fe200078e00ff */
[----:B------:R-:W-:Y:S06]  /*1bc0*/  @!P0 BRA `(.L_x_37) ;  /* 0x0000000000648947 */ /* 0x000fec0003800000 */
[----:B------:R-:W-:Y:S02]  /*1bd0*/  FSETP.GTU.FTZ.AND P0, PT, |R4|, +INF , PT ;  /* 0x7f8000000400780b */ /* 0x000fe40003f1c200 */
[----:B------:R-:W-:-:S04]  /*1be0*/  FSETP.GTU.FTZ.AND P1, PT, |R5|, +INF , PT ;  /* 0x7f8000000500780b */ /* 0x000fc80003f3c200 */
[----:B------:R-:W-:-:S13]  /*1bf0*/  PLOP3.LUT P0, PT, P0, P1, PT, 0xf8, 0x8f ;  /* 0x00000000008f781c */ /* 0x000fda0000703f70 */
[----:B------:R-:W-:Y:S05]  /*1c00*/  @P0 BRA `(.L_x_38) ;  /* 0x0000000400540947 */ /* 0x000fea0003800000 */
[----:B------:R-:W-:-:S13]  /*1c10*/  LOP3.LUT P0, RZ, R5, 0x7fffffff, R4, 0xc8, !PT ;  /* 0x7fffffff05ff7812 */ /* 0x000fda000780c804 */
[----:B------:R-:W-:Y:S05]  /*1c20*/  @!P0 BRA `(.L_x_39) ;  /* 0x0000000400448947 */ /* 0x000fea0003800000 */
[C---:B------:R-:W-:Y:S02]  /*1c30*/  FSETP.NEU.FTZ.AND P0, PT, |R4|.reuse, +INF , PT ;  /* 0x7f8000000400780b */ /* 0x040fe40003f1d200 */
[----:B------:R-:W-:Y:S02]  /*1c40*/  FSETP.NEU.FTZ.AND P2, PT, |R5|, +INF , PT ;  /* 0x7f8000000500780b */ /* 0x000fe40003f5d200 */
[----:B------:R-:W-:-:S11]  /*1c50*/  FSETP.NEU.FTZ.AND P1, PT, |R4|, +INF , PT ;  /* 0x7f8000000400780b */ /* 0x000fd60003f3d200 */
[----:B------:R-:W-:Y:S05]  /*1c60*/  @!P2 BRA !P0, `(.L_x_39) ;  /* 0x000000040034a947 */ /* 0x000fea0004000000 */
[----:B------:R-:W-:-:S04]  /*1c70*/  LOP3.LUT P0, RZ, R4, 0x7fffffff, RZ, 0xc0, !PT ;  /* 0x7fffffff04ff7812 */ /* 0x000fc8000780c0ff */
[----:B------:R-:W-:-:S13]  /*1c80*/  PLOP3.LUT P0, PT, P2, P0, PT, 0x2f, 0xf2 ;  /* 0x0000000000f2781c */ /* 0x000fda0001700577 */
[----:B------:R-:W-:Y:S05]  /*1c90*/  @P0 BRA `(.L_x_40) ;  /* 0x0000000400200947 */ /* 0x000fea0003800000 */
[----:B------:R-:W-:-:S04]  /*1ca0*/  LOP3.LUT P0, RZ, R5, 0x7fffffff, RZ, 0xc0, !PT ;  /* 0x7fffffff05ff7812 */ /* 0x000fc8000780c0ff */
[----:B------:R-:W-:-:S13]  /*1cb0*/  PLOP3.LUT P0, PT, P1, P0, PT, 0x2f, 0xf2 ;  /* 0x0000000000f2781c */ /* 0x000fda0000f00577 */
[----:B------:R-:W-:Y:S05]  /*1cc0*/  @P0 BRA `(.L_x_41) ;  /* 0x0000000400080947 */ /* 0x000fea0003800000 */
[----:B------:R-:W-:-:S04]  /*1cd0*/  IADD3 R16, PT, PT, R20, -0x1, RZ ;  /* 0xffffffff14107810 */ /* 0x000fc80007ffe0ff */
[----:B------:R-:W-:Y:S02]  /*1ce0*/  ISETP.GE.AND P0, PT, R16, RZ, PT ;  /* 0x000000ff1000720c */ /* 0x000fe40003f06270 */
[----:B------:R-:W-:-:S04]  /*1cf0*/  IADD3 R16, PT, PT, R15, -0x1, RZ ;  /* 0xffffffff0f107810 */ /* 0x000fc80007ffe0ff */
[----:B------:R-:W-:-:S07]  /*1d00*/  ISETP.GE.AND P1, PT, R16, RZ, PT ;  /* 0x000000ff1000720c */ /* 0x000fce0003f26270 */
[----:B------:R-:W-:Y:S01]  /*1d10*/  @P0 MOV R16, RZ ;  /* 0x000000ff00100202 */ /* 0x000fe20000000f00 */
[----:B------:R-:W-:Y:S01]  /*1d20*/  @!P0 FFMA R4, R4, 1.84467440737095516160e+19, RZ ;  /* 0x5f80000004048823 */ /* 0x000fe200000000ff */
[----:B------:R-:W-:-:S04]  /*1d30*/  @!P0 MOV R16, 0xffffffc0 ;  /* 0xffffffc000108802 */ /* 0x000fc80000000f00 */
[----:B------:R-:W-:Y:S01]  /*1d40*/  @!P1 FFMA R5, R5, 1.84467440737095516160e+19, RZ ;  /* 0x5f80000005059823 */ /* 0x000fe200000000ff */
[----:B------:R-:W-:-:S07]  /*1d50*/  @!P1 IADD3 R16, PT, PT, R16, 0x40, RZ ;  /* 0x0000004010109810 */ /* 0x000fce0007ffe0ff */
.L_x_37:
[----:B------:R-:W-:Y:S01]  /*1d60*/  LEA R18, R15, 0xc0800000, 0x17 ;  /* 0xc08000000f127811 */ /* 0x000fe200078eb8ff */
[----:B------:R-:W-:Y:S01]  /*1d70*/  BSSY.RECONVERGENT B2, `(.L_x_42) ;  /* 0x0000036000027945 */ /* 0x000fe20003800200 */
[----:B------:R-:W-:-:S03]  /*1d80*/  IADD3 R20, PT, PT, R20, -0x7f, RZ ;  /* 0xffffff8114147810 */ /* 0x000fc60007ffe0ff */
[----:B------:R-:W-:Y:S02]  /*1d90*/  IMAD.IADD R19, R5, 0x1, -R18 ;  /* 0x0000000105137824 */ /* 0x000fe400078e0a12 */
[C---:B------:R-:W-:Y:S02]  /*1da0*/  IMAD R4, R20.reuse, -0x800000, R4 ;  /* 0xff80000014047824 */ /* 0x040fe400078e0204 */
[----:B------:R0:W1:Y:S01]  /*1db0*/  MUFU.RCP R18, R19 ;  /* 0x0000001300127308 */ /* 0x0000620000001000 */
[----:B------:R-:W-:Y:S01]  /*1dc0*/  FADD.FTZ R17, -R19, -RZ ;  /* 0x800000ff13117221 */ /* 0x000fe20000010100 */
[----:B0-----:R-:W-:-:S04]  /*1dd0*/  IADD3 R19, PT, PT, R20, 0x7f, -R15 ;  /* 0x0000007f14137810 */ /* 0x001fc80007ffe80f */
[----:B------:R-:W-:Y:S01]  /*1de0*/  IADD3 R19, PT, PT, R19, R16, RZ ;  /* 0x0000001013137210 */ /* 0x000fe20007ffe0ff */
[----:B-1----:R-:W-:-:S04]  /*1df0*/  FFMA R5, R18, R17, 1 ;  /* 0x3f80000012057423 */ /* 0x002fc80000000011 */
[----:B------:R-:W-:-:S04]  /*1e00*/  FFMA R5, R18, R5, R18 ;  /* 0x0000000512057223 */ /* 0x000fc80000000012 */
[----:B------:R-:W-:-:S04]  /*1e10*/  FFMA R18, R4, R5, RZ ;  /* 0x0000000504127223 */ /* 0x000fc800000000ff */
[----:B------:R-:W-:-:S04]  /*1e20*/  FFMA R21, R17, R18, R4 ;  /* 0x0000001211157223 */ /* 0x000fc80000000004 */
[----:B------:R-:W-:-:S04]  /*1e30*/  FFMA R18, R5, R21, R18 ;  /* 0x0000001505127223 */ /* 0x000fc80000000012 */
[----:B------:R-:W-:-:S04]  /*1e40*/  FFMA R17, R17, R18, R4 ;  /* 0x0000001211117223 */ /* 0x000fc80000000004 */
[----:B------:R-:W-:-:S05]  /*1e50*/  FFMA R4, R5, R17, R18 ;  /* 0x0000001105047223 */ /* 0x000fca0000000012 */
[----:B------:R-:W-:-:S04]  /*1e60*/  SHF.R.U32.HI R15, RZ, 0x17, R4 ;  /* 0x00000017ff0f7819 */ /* 0x000fc80000011604 */
[----:B------:R-:W-:-:S04]  /*1e70*/  LOP3.LUT R16, R15, 0xff, RZ, 0xc0, !PT ;  /* 0x000000ff0f107812 */ /* 0x000fc800078ec0ff */
[----:B------:R-:W-:-:S04]  /*1e80*/  IADD3 R15, PT, PT, R16, R19, RZ ;  /* 0x00000013100f7210 */ /* 0x000fc80007ffe0ff */
[----:B------:R-:W-:-:S04]  /*1e90*/  IADD3 R16, PT, PT, R15, -0x1, RZ ;  /* 0xffffffff0f107810 */ /* 0x000fc80007ffe0ff */
[----:B------:R-:W-:-:S13]  /*1ea0*/  ISETP.GE.U32.AND P0, PT, R16, 0xfe, PT ;  /* 0x000000fe1000780c */ /* 0x000fda0003f06070 */
[----:B------:R-:W-:Y:S05]  /*1eb0*/  @!P0 BRA `(.L_x_43) ;  /* 0x0000000000808947 */ /* 0x000fea0003800000 */
[----:B------:R-:W-:-:S13]  /*1ec0*/  ISETP.GT.AND P0, PT, R15, 0xfe, PT ;  /* 0x000000fe0f00780c */ /* 0x000fda0003f04270 */
[----:B------:R-:W-:Y:S05]  /*1ed0*/  @P0 BRA `(.L_x_44) ;  /* 0x00000000006c0947 */ /* 0x000fea0003800000 */
[----:B------:R-:W-:-:S13]  /*1ee0*/  ISETP.GE.AND P0, PT, R15, 0x1, PT ;  /* 0x000000010f00780c */ /* 0x000fda0003f06270 */
[----:B------:R-:W-:Y:S05]  /*1ef0*/  @P0 BRA `(.L_x_45) ;  /* 0x0000000000740947 */ /* 0x000fea0003800000 */
[----:B------:R-:W-:Y:S02]  /*1f00*/  ISETP.GE.AND P0, PT, R15, -0x18, PT ;  /* 0xffffffe80f00780c */ /* 0x000fe40003f06270 */
[----:B------:R-:W-:-:S11]  /*1f10*/  LOP3.LUT R4, R4, 0x80000000, RZ, 0xc0, !PT ;  /* 0x8000000004047812 */ /* 0x000fd600078ec0ff */
[----:B------:R-:W-:Y:S05]  /*1f20*/  @!P0 BRA `(.L_x_45) ;  /* 0x0000000000688947 */ /* 0x000fea0003800000 */
[CCC-:B------:R-:W-:Y:S01]  /*1f30*/  FFMA.RZ R19, R5.reuse, R17.reuse, R18.reuse ;  /* 0x0000001105137223 */ /* 0x1c0fe2000000c012 */
[CCC-:B------:R-:W-:Y:S01]  /*1f40*/  FFMA.RP R16, R5.reuse, R17.reuse, R18.reuse ;  /* 0x0000001105107223 */ /* 0x1c0fe20000008012 */
[----:B------:R-:W-:Y:S01]  /*1f50*/  FFMA.RM R5, R5, R17, R18 ;  /* 0x0000001105057223 */ /* 0x000fe20000004012 */
[----:B------:R-:W-:Y:S02]  /*1f60*/  IADD3 R18, PT, PT, R15, 0x20, RZ ;  /* 0x000000200f127810 */ /* 0x000fe40007ffe0ff */
[----:B------:R-:W-:Y:S02]  /*1f70*/  LOP3.LUT R19, R19, 0x7fffff, RZ, 0xc0, !PT ;  /* 0x007fffff13137812 */ /* 0x000fe400078ec0ff */
[----:B------:R-:W-:Y:S02]  /*1f80*/  ISETP.NE.AND P2, PT, R15, RZ, PT ;  /* 0x000000ff0f00720c */ /* 0x000fe40003f45270 */
[----:B------:R-:W-:Y:S02]  /*1f90*/  LOP3.LUT R19, R19, 0x800000, RZ, 0xfc, !PT ;  /* 0x0080000013137812 */ /* 0x000fe400078efcff */
[----:B------:R-:W-:Y:S01]  /*1fa0*/  ISETP.NE.AND P1, PT, R15, RZ, PT ;  /* 0x000000ff0f00720c */ /* 0x000fe20003f25270 */
[----:B------:R-:W-:Y:S01]  /*1fb0*/  IMAD.MOV R15, RZ, RZ, -R15 ;  /* 0x000000ffff0f7224 */ /* 0x000fe200078e0a0f */
[----:B------:R-:W-:-:S02]  /*1fc0*/  SHF.L.U32 R18, R19, R18, RZ ;  /* 0x0000001213127219 */ /* 0x000fc400000006ff */
[----:B------:R-:W-:Y:S02]  /*1fd0*/  FSETP.NEU.FTZ.AND P0, PT, R16, R5, PT ;  /* 0x000000051000720b */ /* 0x000fe40003f1d000 */
[----:B------:R-:W-:Y:S02]  /*1fe0*/  SEL R16, R15, RZ, P2 ;  /* 0x000000ff0f107207 */ /* 0x000fe40001000000 */
[----:B------:R-:W-:Y:S02]  /*1ff0*/  ISETP.NE.AND P1, PT, R18, RZ, P1 ;  /* 0x000000ff1200720c */ /* 0x000fe40000f25270 */
[----:B------:R-:W-:Y:S02]  /*2000*/  SHF.R.U32.HI R16, RZ, R16, R19 ;  /* 0x00000010ff107219 */ /* 0x000fe40000011613 */
[----:B------:R-:W-:Y:S02]  /*2010*/  PLOP3.LUT P0, PT, P0, P1, PT, 0xf8, 0x8f ;  /* 0x00000000008f781c */ /* 0x000fe40000703f70 */
[----:B------:R-:W-:-:S02]  /*2020*/  SHF.R.U32.HI R18, RZ, 0x1, R16 ;  /* 0x00000001ff127819 */ /* 0x000fc40000011610 */
[----:B------:R-:W-:-:S04]  /*2030*/  SEL R5, RZ, 0x1, !P0 ;  /* 0x00000001ff057807 */ /* 0x000fc80004000000 */
[----:B------:R-:W-:-:S04]  /*2040*/  LOP3.LUT R5, R5, 0x1, R18, 0xf8, !PT ;  /* 0x0000000105057812 */ /* 0x000fc800078ef812 */
[----:B------:R-:W-:-:S04]  /*2050*/  LOP3.LUT R5, R5, R16, RZ, 0xc0, !PT ;  /* 0x0000001005057212 */ /* 0x000fc800078ec0ff */
[----:B------:R-:W-:-:S04]  /*2060*/  IADD3 R5, PT, PT, R18, R5, RZ ;  /* 0x0000000512057210 */ /* 0x000fc80007ffe0ff */
[----:B------:R-:W-:Y:S01]  /*2070*/  LOP3.LUT R4, R5, R4, RZ, 0xfc, !PT ;  /* 0x0000000405047212 */ /* 0x000fe200078efcff */
[----:B------:R-:W-:Y:S06]  /*2080*/  BRA `(.L_x_45) ;  /* 0x0000000000107947 */ /* 0x000fec0003800000 */
.L_x_44:
[----:B------:R-:W-:-:S04]  /*2090*/  LOP3.LUT R4, R4, 0x80000000, RZ, 0xc0, !PT ;  /* 0x8000000004047812 */ /* 0x000fc800078ec0ff */
[----:B------:R-:W-:Y:S01]  /*20a0*/  LOP3.LUT R4, R4, 0x7f800000, RZ, 0xfc, !PT ;  /* 0x7f80000004047812 */ /* 0x000fe200078efcff */
[----:B------:R-:W-:Y:S06]  /*20b0*/  BRA `(.L_x_45) ;  /* 0x0000000000047947 */ /* 0x000fec0003800000 */
.L_x_43:
[----:B------:R-:W-:-:S07]  /*20c0*/  LEA R4, R19, R4, 0x17 ;  /* 0x0000000413047211 */ /* 0x000fce00078eb8ff */
.L_x_45:
[----:B------:R-:W-:Y:S05]  /*20d0*/  BSYNC.RECONVERGENT B2 ;  /* 0x0000000000027941 */ /* 0x000fea0003800200 */
.L_x_42:
[----:B------:R-:W-:Y:S05]  /*20e0*/  BRA `(.L_x_46) ;  /* 0x0000000000207947 */ /* 0x000fea0003800000 */
.L_x_41:
[----:B------:R-:W-:-:S04]  /*20f0*/  LOP3.LUT R4, R5, 0x80000000, R4, 0x48, !PT ;  /* 0x8000000005047812 */ /* 0x000fc800078e4804 */
[----:B------:R-:W-:Y:S01]  /*2100*/  LOP3.LUT R4, R4, 0x7f800000, RZ, 0xfc, !PT ;  /* 0x7f80000004047812 */ /* 0x000fe200078efcff */
[----:B------:R-:W-:Y:S06]  /*2110*/  BRA `(.L_x_46) ;  /* 0x0000000000147947 */ /* 0x000fec0003800000 */
.L_x_40:
[----:B------:R-:W-:Y:S01]  /*2120*/  LOP3.LUT R4, R5, 0x80000000, R4, 0x48, !PT ;  /* 0x8000000005047812 */ /* 0x000fe200078e4804 */
[----:B------:R-:W-:Y:S06]  /*2130*/  BRA `(.L_x_46) ;  /* 0x00000000000c7947 */ /* 0x000fec0003800000 */
.L_x_39:
[----:B------:R-:W0:Y:S01]  /*2140*/  MUFU.RSQ R4, -QNAN ;  /* 0xffc0000000047908 */ /* 0x000e220000001400 */
[----:B------:R-:W-:Y:S05]  /*2150*/  BRA `(.L_x_46) ;  /* 0x0000000000047947 */ /* 0x000fea0003800000 */
.L_x_38:
[----:B------:R-:W-:-:S07]  /*2160*/  FADD.FTZ R4, R4, R5 ;  /* 0x0000000504047221 */ /* 0x000fce0000010000 */
.L_x_46:
[----:B------:R-:W-:Y:S05]  /*2170*/  BSYNC.RECONVERGENT B1 ;  /* 0x0000000000017941 */ /* 0x000fea0003800200 */
.L_x_36:
[----:B------:R-:W-:Y:S01]  /*2180*/  HFMA2 R5, -RZ, RZ, 0, 0 ;  /* 0x00000000ff057431 */ /* 0x000fe200000001ff */
[----:B0-----:R-:W-:Y:S02]  /*2190*/  MOV R15, R4 ;  /* 0x00000004000f7202 */ /* 0x001fe40000000f00 */
[----:B------:R-:W-:-:S04]  /*21a0*/  MOV R4, R13 ;  /* 0x0000000d00047202 */ /* 0x000fc80000000f00 */
[----:B------:R-:W-:Y:S05]  /*21b0*/  RET.REL.NODEC R4 `(_Z27coarsenedDenoiseImageWienerP5PixelS0_iif) ;  /* 0xffffffdc04907950 */ /* 0x000fea0003c3ffff */
.L_x_47:
[----:B------:R-:W-:-:S00]  /*21c0*/  BRA `(.L_x_47) ;  /* 0xfffffffc00fc7947 */ /* 0x000fc0000383ffff */
[----:B------:R-:W-:-:S00]  /*21d0*/  NOP ;  /* 0x0000000000007918 */ /* 0x000fc00000000000 */
        /* <DEDUP_REMOVED lines=10> */
.L_x_48:


//--------------------- .nv.shared._Z27coarsenedDenoiseImageWienerP5PixelS0_iif --------------------------
	.section	.nv.shared._Z27coarsenedDenoiseImageWienerP5PixelS0_iif,"aw",@nobits
	.sectionflags	@""
	.align	16
	.zero		1024


//--------------------- .nv.shared.reserved.0     --------------------------
	.section	.nv.shared.reserved.0,"aw",@nobits
	.weak		__nv_reservedSMEM_offset_0_alias
	.size		__nv_reservedSMEM_offset_0_alias, 0, 64
	.other		__nv_reservedSMEM_offset_0_alias,@"STO_CUDA_RESERVED_SHARED STV_DEFAULT"
__nv_reservedSMEM_offset_0_alias:
	.zero		0
	.zero		64


//--------------------- .nv.constant0._Z27coarsenedDenoiseImageWienerP5PixelS0_iif --------------------------
	.section	.nv.constant0._Z27coarsenedDenoiseImageWienerP5PixelS0_iif,"a",@progbits
	.sectionflags	@""
	.align	4
.nv.constant0._Z27coarsenedDenoiseImageWienerP5PixelS0_iif:
	.zero		924


//--------------------- SYMBOLS --------------------------

	.type		.nv.reservedSmem.offset0,@object
	.size		.nv.reservedSmem.offset0,0x4
	.type		.nv.reservedSmem.cap,@object
	.size		.nv.reservedSmem.cap,0x4
